# CuTe-DSL kernel — source=cudnn_frontend_dsl family=gemm_amax
# config = {"ab_dtype": "Float4E2M1FN", "sf_vec": 32, "d_dtype": "BFloat16", "mma_mn": [128, 256], "cluster_mn": [2, 1]}


// ===== COMPILED SASS (sm_100a) =====

	.target	sm_100a

	.elftype	@"ET_EXEC"


//--------------------- .note.nv.tkinfo           --------------------------
	.section	.note.nv.tkinfo,"",@"SHT_NOTE"
	.sectionflags	@"SHF_NOTE_NV_TKINFO"
	.tkinfo
        /*0018*/ 	.word	0x00000081
        /*0030*/ 	.string	""
        /*0030*/ 	.string	"ptxas"
        /*0030*/ 	.string	"Cuda compilation tools, release 12.9, V12.9.83"
        /*0030*/ 	.string	"Build system must define TOOLS_VERSION_EXTENDED"
        /*0030*/ 	.string	"-O 3 -arch sm_100a "



//--------------------- .note.nv.cuver            --------------------------
	.section	.note.nv.cuver,"",@"SHT_NOTE"
	.sectionflags	@"SHF_NOTE_NV_CUVER"
        /*0018*/ 	.short	0x0001
        /*001a*/ 	.short	0x0064
        /*001c*/ 	.short	0x0001
        /*001e*/ 	.short	0x0000
        /*0020*/ 	.short	0x0001
        /*0022*/ 	.short	0x0000


//--------------------- .nv.info                  --------------------------
	.section	.nv.info,"",@"SHT_CUDA_INFO"
	.align	4


	//----- nvinfo : EIATTR_REGCOUNT
	.align		4
        /*0000*/ 	.byte	0x04, 0x2f
        /*0002*/ 	.short	(.L_4 - .L_3)
	.align		4
.L_3:
        /*0004*/ 	.word	index@(kernel_cutlass_kernel_cudnngemm_amaxdense_blockscaled_gemm_persistent_amaxSm100BlockScaledPersistentDenseGemmKernel_object_at__TiledMMA_ThrLayoutVMNK11110000_PermutationMNK____MMAAtom_Thr_0)
        /*0008*/ 	.word	0x0000003a


	//----- nvinfo : EIATTR_FRAME_SIZE
	.align		4
.L_4:
        /*000c*/ 	.byte	0x04, 0x11
        /*000e*/ 	.short	(.L_6 - .L_5)
	.align		4
.L_5:
        /*0010*/ 	.word	index@($__internal_2_$__cuda_sm10x_tcgen05_guardrail_trap_unallocated_columns_being_dealloced)
        /*0014*/ 	.word	0x00000000


	//----- nvinfo : EIATTR_FRAME_SIZE
	.align		4
.L_6:
        /*0018*/ 	.byte	0x04, 0x11
        /*001a*/ 	.short	(.L_8 - .L_7)
	.align		4
.L_7:
        /*001c*/ 	.word	index@($__internal_1_$__cuda_sm10x_tcgen05_guardrail_trap_phase_invalid_during_alloc)
        /*0020*/ 	.word	0x00000000


	//----- nvinfo : EIATTR_FRAME_SIZE
	.align		4
.L_8:
        /*0024*/ 	.byte	0x04, 0x11
        /*0026*/ 	.short	(.L_10 - .L_9)
	.align		4
.L_9:
        /*0028*/ 	.word	index@($__internal_0_$__cuda_sm10x_tcgen05_guardrail_trap_col_being_dealloced_not_returned_by_alloc)
        /*002c*/ 	.word	0x00000000


	//----- nvinfo : EIATTR_FRAME_SIZE
	.align		4
.L_10:
        /*0030*/ 	.byte	0x04, 0x11
        /*0032*/ 	.short	(.L_12 - .L_11)
	.align		4
.L_11:
        /*0034*/ 	.word	index@(kernel_cutlass_kernel_cudnngemm_amaxdense_blockscaled_gemm_persistent_amaxSm100BlockScaledPersistentDenseGemmKernel_object_at__TiledMMA_ThrLayoutVMNK11110000_PermutationMNK____MMAAtom_Thr_0)
        /*0038*/ 	.word	0x00000000


	//----- nvinfo : EIATTR_MIN_STACK_SIZE
	.align		4
.L_12:
        /*003c*/ 	.byte	0x04, 0x12
        /*003e*/ 	.short	(.L_14 - .L_13)
	.align		4
.L_13:
        /*0040*/ 	.word	index@(kernel_cutlass_kernel_cudnngemm_amaxdense_blockscaled_gemm_persistent_amaxSm100BlockScaledPersistentDenseGemmKernel_object_at__TiledMMA_ThrLayoutVMNK11110000_PermutationMNK____MMAAtom_Thr_0)
        /*0044*/ 	.word	0x00000000
.L_14:


//--------------------- .nv.info.kernel_cutlass_kernel_cudnngemm_amaxdense_blockscaled_gemm_persistent_amaxSm100BlockScaledPersistentDenseGemmKernel_object_at__TiledMMA_ThrLayoutVMNK11110000_PermutationMNK____MMAAtom_Thr_0 --------------------------
	.section	.nv.info.kernel_cutlass_kernel_cudnngemm_amaxdense_blockscaled_gemm_persistent_amaxSm100BlockScaledPersistentDenseGemmKernel_object_at__TiledMMA_ThrLayoutVMNK11110000_PermutationMNK____MMAAtom_Thr_0,"",@"SHT_CUDA_INFO"
	.sectionflags	@""
	.align	4


	//----- nvinfo : EIATTR_CUDA_API_VERSION
	.align		4
        /*0000*/ 	.byte	0x04, 0x37
        /*0002*/ 	.short	(.L_16 - .L_15)
.L_15:
        /*0004*/ 	.word	0x00000081


	//----- nvinfo : EIATTR_KPARAM_INFO
	.align		4
.L_16:
        /*0008*/ 	.byte	0x04, 0x17
        /*000a*/ 	.short	(.L_18 - .L_17)
.L_17:
        /*000c*/ 	.word	0x00000000
        /*0010*/ 	.short	0x000a
        /*0012*/ 	.short	0x02e0
        /*0014*/ 	.byte	0x00, 0xf0, 0x31, 0x00


	//----- nvinfo : EIATTR_KPARAM_INFO
	.align		4
.L_18:
        /*0018*/ 	.byte	0x04, 0x17
        /*001a*/ 	.short	(.L_20 - .L_19)
.L_19:
        /*001c*/ 	.word	0x00000000
        /*0020*/ 	.short	0x0009
        /*0022*/ 	.short	0x02d4
        /*0024*/ 	.byte	0x00, 0xf0, 0x31, 0x00


	//----- nvinfo : EIATTR_KPARAM_INFO
	.align		4
.L_20:
        /*0028*/ 	.byte	0x04, 0x17
        /*002a*/ 	.short	(.L_22 - .L_21)
.L_21:
        /*002c*/ 	.word	0x00000000
        /*0030*/ 	.short	0x0008
        /*0032*/ 	.short	0x02c8
        /*0034*/ 	.byte	0x00, 0xf0, 0x31, 0x00


	//----- nvinfo : EIATTR_KPARAM_INFO
	.align		4
.L_22:
        /*0038*/ 	.byte	0x04, 0x17
        /*003a*/ 	.short	(.L_24 - .L_23)
.L_23:
        /*003c*/ 	.word	0x00000000
        /*0040*/ 	.short	0x0007
        /*0042*/ 	.short	0x02c0
        /*0044*/ 	.byte	0x00, 0xf0, 0x21, 0x00


	//----- nvinfo : EIATTR_KPARAM_INFO
	.align		4
.L_24:
        /*0048*/ 	.byte	0x04, 0x17
        /*004a*/ 	.short	(.L_26 - .L_25)
.L_25:
        /*004c*/ 	.word	0x00000000
        /*0050*/ 	.short	0x0006
        /*0052*/ 	.short	0x0240
        /*0054*/ 	.byte	0x00, 0xf0, 0x01, 0x02


	//----- nvinfo : EIATTR_KPARAM_INFO
	.align		4
.L_26:
        /*0058*/ 	.byte	0x04, 0x17
        /*005a*/ 	.short	(.L_28 - .L_27)
.L_27:
        /*005c*/ 	.word	0x00000000
        /*0060*/ 	.short	0x0005
        /*0062*/ 	.short	0x01c0
        /*0064*/ 	.byte	0x00, 0xf0, 0x01, 0x02


	//----- nvinfo : EIATTR_KPARAM_INFO
	.align		4
.L_28:
        /*0068*/ 	.byte	0x04, 0x17
        /*006a*/ 	.short	(.L_30 - .L_29)
.L_29:
        /*006c*/ 	.word	0x00000000
        /*0070*/ 	.short	0x0004
        /*0072*/ 	.short	0x0140
        /*0074*/ 	.byte	0x00, 0xf0, 0x01, 0x02


	//----- nvinfo : EIATTR_KPARAM_INFO
	.align		4
.L_30:
        /*0078*/ 	.byte	0x04, 0x17
        /*007a*/ 	.short	(.L_32 - .L_31)
.L_31:
        /*007c*/ 	.word	0x00000000
        /*0080*/ 	.short	0x0003
        /*0082*/ 	.short	0x00c0
        /*0084*/ 	.byte	0x00, 0xf0, 0x01, 0x02


	//----- nvinfo : EIATTR_KPARAM_INFO
	.align		4
.L_32:
        /*0088*/ 	.byte	0x04, 0x17
        /*008a*/ 	.short	(.L_34 - .L_33)
.L_33:
        /*008c*/ 	.word	0x00000000
        /*0090*/ 	.short	0x0002
        /*0092*/ 	.short	0x0040
        /*0094*/ 	.byte	0x00, 0xf0, 0x01, 0x02


	//----- nvinfo : EIATTR_KPARAM_INFO
	.align		4
.L_34:
        /*0098*/ 	.byte	0x04, 0x17
        /*009a*/ 	.short	(.L_36 - .L_35)
.L_35:
        /*009c*/ 	.word	0x00000000
        /*00a0*/ 	.short	0x0001
        /*00a2*/ 	.short	0x000c
        /*00a4*/ 	.byte	0x00, 0xf0, 0x31, 0x00


	//----- nvinfo : EIATTR_KPARAM_INFO
	.align		4
.L_36:
        /*00a8*/ 	.byte	0x04, 0x17
        /*00aa*/ 	.short	(.L_38 - .L_37)
.L_37:
        /*00ac*/ 	.word	0x00000000
        /*00b0*/ 	.short	0x0000
        /*00b2*/ 	.short	0x0000
        /*00b4*/ 	.byte	0x00, 0xf0, 0x31, 0x00


	//----- nvinfo : EIATTR_AT_ENTRY_FRAGMENTS
	.align		4
.L_38:
        /*00b8*/ 	.byte	0x04, 0x4f
        /*00ba*/ 	.short	(.L_40 - .L_39)


	//   ....[0]....
.L_39:
        /*00bc*/ 	.word	0x00000004


	//----- nvinfo : EIATTR_RESERVED_SMEM_USED
	.align		4
.L_40:
        /*00c0*/ 	.byte	0x01, 0x41
	.zero		2


	//----- nvinfo : EIATTR_SPARSE_MMA_MASK
	.align		4
        /*00c4*/ 	.byte	0x03, 0x50
        /*00c6*/ 	.short	0x0000


	//----- nvinfo : EIATTR_TCGEN05_1CTA_USED
	.align		4
        /*00c8*/ 	.byte	0x01, 0x51
	.zero		2


	//----- nvinfo : EIATTR_MAXREG_COUNT
	.align		4
        /*00cc*/ 	.byte	0x03, 0x1b
        /*00ce*/ 	.short	0x00ff


	//----- nvinfo : EIATTR_NUM_BARRIERS
	.align		4
        /*00d0*/ 	.byte	0x02, 0x4c
        /*00d2*/ 	.byte	0x04
	.zero		1


	//----- nvinfo : EIATTR_INT_WARP_WIDE_INSTR_OFFSETS
	.align		4
        /*00d4*/ 	.byte	0x04, 0x31
        /*00d6*/ 	.short	(.L_42 - .L_41)


	//   ....[0]....
.L_41:
        /*00d8*/ 	.word	0x00002d40


	//   ....[1]....
        /*00dc*/ 	.word	0x00002d70


	//----- nvinfo : EIATTR_COOP_GROUP_MASK_REGIDS
	.align		4
.L_42:
        /*00e0*/ 	.byte	0x04, 0x29
        /*00e2*/ 	.short	(.L_44 - .L_43)


	//   ....[0]....
.L_43:
        /*00e4*/ 	.word	0xffffffff


	//   ....[1]....
        /*00e8*/ 	.word	0xffffffff


	//   ....[2]....
        /*00ec*/ 	.word	0xffffffff


	//   ....[3]....
        /*00f0*/ 	.word	0xffffffff


	//   ....[4]....
        /*00f4*/ 	.word	0xffffffff


	//   ....[5]....
        /*00f8*/ 	.word	0xffffffff


	//   ....[6]....
        /*00fc*/ 	.word	0xffffffff


	//   ....[7]....
        /*0100*/ 	.word	0xffffffff


	//----- nvinfo : EIATTR_COOP_GROUP_INSTR_OFFSETS
	.align		4
.L_44:
        /*0104*/ 	.byte	0x04, 0x28
        /*0106*/ 	.short	(.L_46 - .L_45)


	//   ....[0]....
.L_45:
        /*0108*/ 	.word	0x000003f0


	//   ....[1]....
        /*010c*/ 	.word	0x00000560


	//   ....[2]....
        /*0110*/ 	.word	0x00000600


	//   ....[3]....
        /*0114*/ 	.word	0x00001bb0


	//   ....[4]....
        /*0118*/ 	.word	0x00001e70


	//   ....[5]....
        /*011c*/ 	.word	0x000028b0


	//   ....[6]....
        /*0120*/ 	.word	0x00002c10


	//   ....[7]....
        /*0124*/ 	.word	0x00002e20


	//----- nvinfo : EIATTR_VRC_CTA_INIT_COUNT
	.align		4
.L_46:
        /*0128*/ 	.byte	0x02, 0x4a
        /*012a*/ 	.byte	0x80
	.zero		1


	//----- nvinfo : EIATTR_MBARRIER_INSTR_OFFSETS
	.align		4
        /*012c*/ 	.byte	0x04, 0x39
        /*012e*/ 	.short	(.L_48 - .L_47)


	//   ....[0]....
.L_47:
        /*0130*/ 	.word	0x00000320
        /*0134*/ 	.word	0x000000ff
        /*0138*/ 	.word	0x00000000
        /*013c*/ 	.short	0x0100
        /*013e*/ 	.byte	0x05
	.zero		1


	//   ....[1]....
        /*0140*/ 	.word	0x00000330
        /*0144*/ 	.word	0x000000ff
        /*0148*/ 	.word	0x00000008
        /*014c*/ 	.short	0x0100
        /*014e*/ 	.byte	0x05
	.zero		1


	//   ....[2]....
        /*0150*/ 	.word	0x00000340
        /*0154*/ 	.word	0x000000ff
        /*0158*/ 	.word	0x00000010
        /*015c*/ 	.short	0x0100
        /*015e*/ 	.byte	0x05
	.zero		1


	//   ....[3]....
        /*0160*/ 	.word	0x00000350
        /*0164*/ 	.word	0x000000ff
        /*0168*/ 	.word	0x00000018
        /*016c*/ 	.short	0x0100
        /*016e*/ 	.byte	0x05
	.zero		1


	//   ....[4]....
        /*0170*/ 	.word	0x00000360
        /*0174*/ 	.word	0x000000ff
        /*0178*/ 	.word	0x00000020
        /*017c*/ 	.short	0x0100
        /*017e*/ 	.byte	0x05
	.zero		1


	//   ....[5]....
        /*0180*/ 	.word	0x00000370
        /*0184*/ 	.word	0x000000ff
        /*0188*/ 	.word	0x00000028
        /*018c*/ 	.short	0x0100
        /*018e*/ 	.byte	0x05
	.zero		1


	//   ....[6]....
        /*0190*/ 	.word	0x00000380
        /*0194*/ 	.word	0x000000ff
        /*0198*/ 	.word	0x00000030
        /*019c*/ 	.short	0x0100
        /*019e*/ 	.byte	0x05
	.zero		1


	//   ....[7]....
        /*01a0*/ 	.word	0x00000390
        /*01a4*/ 	.word	0x000000ff
        /*01a8*/ 	.word	0x00000038
        /*01ac*/ 	.short	0x0100
        /*01ae*/ 	.byte	0x05
	.zero		1


	//   ....[8]....
        /*01b0*/ 	.word	0x00000500
        /*01b4*/ 	.word	0x000000ff
        /*01b8*/ 	.word	0x00000040
        /*01bc*/ 	.short	0x0100
        /*01be*/ 	.byte	0x06
	.zero		1


	//   ....[9]....
        /*01c0*/ 	.word	0x00000510
        /*01c4*/ 	.word	0x000000ff
        /*01c8*/ 	.word	0x00000048
        /*01cc*/ 	.short	0x0100
        /*01ce*/ 	.byte	0x06
	.zero		1


	//   ....[10]....
        /*01d0*/ 	.word	0x00000a10
        /*01d4*/ 	.word	0x000000ff
        /*01d8*/ 	.word	0x00000020
        /*01dc*/ 	.short	0x010a
        /*01de*/ 	.byte	0x07
	.zero		1


	//   ....[11]....
        /*01e0*/ 	.word	0x00000c80
        /*01e4*/ 	.word	0x000000ff
        /*01e8*/ 	.word	0x00000020
        /*01ec*/ 	.short	0x010a
        /*01ee*/ 	.byte	0x19
	.zero		1


	//   ....[12]....
        /*01f0*/ 	.word	0x00000dd0
        /*01f4*/ 	.word	0x000000ff
        /*01f8*/ 	.word	0x00000020
        /*01fc*/ 	.short	0x010a
        /*01fe*/ 	.byte	0x20
	.zero		1


	//   ....[13]....
        /*0200*/ 	.word	0x000010d0
        /*0204*/ 	.word	0x000000ff
        /*0208*/ 	.word	0x00000020
        /*020c*/ 	.short	0x010a
        /*020e*/ 	.byte	0x04
	.zero		1


	//   ....[14]....
        /*0210*/ 	.word	0x00001650
        /*0214*/ 	.word	0x000000ff
        /*0218*/ 	.word	0x00000000
        /*021c*/ 	.short	0x010a
        /*021e*/ 	.byte	0x11
	.zero		1


	//   ....[15]....
        /*0220*/ 	.word	0x00001660
        /*0224*/ 	.word	0x000000ff
        /*0228*/ 	.word	0x00000048
        /*022c*/ 	.short	0x010a
        /*022e*/ 	.byte	0x0c
	.zero		1


	//   ....[16]....
        /*0230*/ 	.word	0x000018d0
        /*0234*/ 	.word	0x000000ff
        /*0238*/ 	.word	0x00000000
        /*023c*/ 	.short	0x010a
        /*023e*/ 	.byte	0x11
	.zero		1


	//   ....[17]....
        /*0240*/ 	.word	0x00001a50
        /*0244*/ 	.word	0x000000ff
        /*0248*/ 	.word	0x00000000
        /*024c*/ 	.short	0x010a
        /*024e*/ 	.byte	0x11
	.zero		1


	//   ....[18]....
        /*0250*/ 	.word	0x00001b40
        /*0254*/ 	.word	0x00000009
        /*0258*/ 	.word	0x00000048
        /*025c*/ 	.short	0x010a
        /*025e*/ 	.byte	0xff
	.zero		1


	//   ....[19]....
        /*0260*/ 	.word	0x00002420
        /*0264*/ 	.word	0x00000005
        /*0268*/ 	.word	0x00000040
        /*026c*/ 	.short	0x010a
        /*026e*/ 	.byte	0xff
	.zero		1


	//   ....[20]....
        /*0270*/ 	.word	0x00002a20
        /*0274*/ 	.word	0x000000ff
        /*0278*/ 	.word	0x00000048
        /*027c*/ 	.short	0x0101
        /*027e*/ 	.byte	0x07
	.zero		1


	//   ....[21]....
        /*0280*/ 	.word	0x00002e80
        /*0284*/ 	.word	0x00000000
        /*0288*/ 	.word	0x00000020
        /*028c*/ 	.short	0x010a
        /*028e*/ 	.byte	0xff
	.zero		1


	//   ....[22]....
        /*0290*/ 	.word	0x00002f00
        /*0294*/ 	.word	0x00000000
        /*0298*/ 	.word	0x00000020
        /*029c*/ 	.short	0x010a
        /*029e*/ 	.byte	0xff
	.zero		1


	//   ....[23]....
        /*02a0*/ 	.word	0x00002f80
        /*02a4*/ 	.word	0x00000000
        /*02a8*/ 	.word	0x00000048
        /*02ac*/ 	.short	0x010a
        /*02ae*/ 	.byte	0xff
	.zero		1


	//   ....[24]....
        /*02b0*/ 	.word	0x00003000
        /*02b4*/ 	.word	0x00000000
        /*02b8*/ 	.word	0x00000000
        /*02bc*/ 	.short	0x010a
        /*02be*/ 	.byte	0xff
	.zero		1


	//   ....[25]....
        /*02c0*/ 	.word	0x00003060
        /*02c4*/ 	.word	0x00000009
        /*02c8*/ 	.word	0x00000048
        /*02cc*/ 	.short	0x010a
        /*02ce*/ 	.byte	0xff
	.zero		1


	//   ....[26]....
        /*02d0*/ 	.word	0x000030d0
        /*02d4*/ 	.word	0x00000005
        /*02d8*/ 	.word	0x00000040
        /*02dc*/ 	.short	0x010a
        /*02de*/ 	.byte	0xff
	.zero		1


	//----- nvinfo : EIATTR_NUM_MBARRIERS
	.align		4
.L_48:
        /*02e0*/ 	.byte	0x03, 0x38
        /*02e2*/ 	.short	0x000a


	//----- nvinfo : EIATTR_EXIT_INSTR_OFFSETS
	.align		4
        /*02e4*/ 	.byte	0x04, 0x1c
        /*02e6*/ 	.short	(.L_50 - .L_49)


	//   ....[0]....
.L_49:
        /*02e8*/ 	.word	0x00001b70


	//   ....[1]....
        /*02ec*/ 	.word	0x00002e40


	//----- nvinfo : EIATTR_REQNTID
	.align		4
.L_50:
        /*02f0*/ 	.byte	0x04, 0x10
        /*02f2*/ 	.short	(.L_52 - .L_51)
.L_51:
        /*02f4*/ 	.word	0x000000c0
        /*02f8*/ 	.word	0x00000001
        /*02fc*/ 	.word	0x00000001


	//----- nvinfo : EIATTR_CRS_STACK_SIZE
	.align		4
.L_52:
        /*0300*/ 	.byte	0x04, 0x1e
        /*0302*/ 	.short	(.L_54 - .L_53)
.L_53:
        /*0304*/ 	.word	0x00000000


	//----- nvinfo : EIATTR_CBANK_PARAM_SIZE
	.align		4
.L_54:
        /*0308*/ 	.byte	0x03, 0x19
        /*030a*/ 	.short	0x02ec


	//----- nvinfo : EIATTR_PARAM_CBANK
	.align		4
        /*030c*/ 	.byte	0x04, 0x0a
        /*030e*/ 	.short	(.L_56 - .L_55)
	.align		4
.L_55:
        /*0310*/ 	.word	index@(.nv.constant0.kernel_cutlass_kernel_cudnngemm_amaxdense_blockscaled_gemm_persistent_amaxSm100BlockScaledPersistentDenseGemmKernel_object_at__TiledMMA_ThrLayoutVMNK11110000_PermutationMNK____MMAAtom_Thr_0)
        /*0314*/ 	.short	0x0380
        /*0316*/ 	.short	0x02ec


	//----- nvinfo : EIATTR_SW_WAR
	.align		4
.L_56:
        /*0318*/ 	.byte	0x04, 0x36
        /*031a*/ 	.short	(.L_58 - .L_57)
.L_57:
        /*031c*/ 	.word	0x00000008
.L_58:


//--------------------- .nv.compat                --------------------------
	.section	.nv.compat,"",@"SHT_CUDA_COMPAT_INFO"
	.align	4
        /*0000*/ 	.byte	0x02, 0x02, 0x02, 0x00, 0x02, 0x05, 0x05, 0x00, 0x02, 0x03, 0x01, 0x00, 0x02, 0x06, 0x01, 0x00


//--------------------- .nv.callgraph             --------------------------
	.section	.nv.callgraph,"",@"SHT_CUDA_CALLGRAPH"
	.align	4
	.sectionentsize	8
	.align		4
        /*0000*/ 	.word	0x00000000
	.align		4
        /*0004*/ 	.word	0xffffffff
	.align		4
        /*0008*/ 	.word	0x00000000
	.align		4
        /*000c*/ 	.word	0xfffffffe
	.align		4
        /*0010*/ 	.word	0x00000000
	.align		4
        /*0014*/ 	.word	0xfffffffd
	.align		4
        /*0018*/ 	.word	0x00000000
	.align		4
        /*001c*/ 	.word	0xfffffffc


//--------------------- .text.kernel_cutlass_kernel_cudnngemm_amaxdense_blockscaled_gemm_persistent_amaxSm100BlockScaledPersistentDenseGemmKernel_object_at__TiledMMA_ThrLayoutVMNK11110000_PermutationMNK____MMAAtom_Thr_0 --------------------------
	.section	.text.kernel_cutlass_kernel_cudnngemm_amaxdense_blockscaled_gemm_persistent_amaxSm100BlockScaledPersistentDenseGemmKernel_object_at__TiledMMA_ThrLayoutVMNK11110000_PermutationMNK____MMAAtom_Thr_0,"ax",@progbits
	.align	128
        .global         kernel_cutlass_kernel_cudnngemm_amaxdense_blockscaled_gemm_persistent_amaxSm100BlockScaledPersistentDenseGemmKernel_object_at__TiledMMA_ThrLayoutVMNK11110000_PermutationMNK____MMAAtom_Thr_0
        .type           kernel_cutlass_kernel_cudnngemm_amaxdense_blockscaled_gemm_persistent_amaxSm100BlockScaledPersistentDenseGemmKernel_object_at__TiledMMA_ThrLayoutVMNK11110000_PermutationMNK____MMAAtom_Thr_0,@function
        .size           kernel_cutlass_kernel_cudnngemm_amaxdense_blockscaled_gemm_persistent_amaxSm100BlockScaledPersistentDenseGemmKernel_object_at__TiledMMA_ThrLayoutVMNK11110000_PermutationMNK____MMAAtom_Thr_0,(.L_x_56 - kernel_cutlass_kernel_cudnngemm_amaxdense_blockscaled_gemm_persistent_amaxSm100BlockScaledPersistentDenseGemmKernel_object_at__TiledMMA_ThrLayoutVMNK11110000_PermutationMNK____MMAAtom_Thr_0)
        .other          kernel_cutlass_kernel_cudnngemm_amaxdense_blockscaled_gemm_persistent_amaxSm100BlockScaledPersistentDenseGemmKernel_object_at__TiledMMA_ThrLayoutVMNK11110000_PermutationMNK____MMAAtom_Thr_0,@"STO_CUDA_ENTRY STV_DEFAULT"
kernel_cutlass_kernel_cudnngemm_amaxdense_blockscaled_gemm_persistent_amaxSm100BlockScaledPersistentDenseGemmKernel_object_at__TiledMMA_ThrLayoutVMNK11110000_PermutationMNK____MMAAtom_Thr_0:
.text.kernel_cutlass_kernel_cudnngemm_amaxdense_blockscaled_gemm_persistent_amaxSm100BlockScaledPersistentDenseGemmKernel_object_at__TiledMMA_ThrLayoutVMNK11110000_PermutationMNK____MMAAtom_Thr_0:
[----:B------:R-:W1:Y:S01]  /*0000*/  LDC R1, c[0x0][0x37c] ;  /* 0x0000df00ff017b82 */ /* 0x000e620000000800 */
[----:B------:R-:W2:Y:S07]  /*0010*/  S2R R3, SR_TID.X ;  /* 0x0000000000037919 */ /* 0x000eae0000002100 */
[----:B------:R-:W3:Y:S01]  /*0020*/  S2UR UR12, SR_CgaCtaId ;  /* 0x00000000000c79c3 */ /* 0x000ee20000008800 */
[----:B------:R-:W4:Y:S01]  /*0030*/  LDCU.U8 UR8, c[0x0][0x382] ;  /* 0x00007040ff0877ac */ /* 0x000f220008000000 */
[----:B------:R-:W5:Y:S01]  /*0040*/  LDCU.U8 UR5, c[0x0][0x381] ;  /* 0x00007020ff0577ac */ /* 0x000f620008000000 */
[----:B------:R-:W2:Y:S01]  /*0050*/  LDCU UR6, c[0x0][0x36c] ;  /* 0x00006d80ff0677ac */ /* 0x000ea20008000800 */
[----:B------:R-:W-:Y:S01]  /*0060*/  UMOV UR29, 0x1 ;  /* 0x00000001001d7882 */ /* 0x000fe20000000000 */
[----:B----4-:R-:W-:-:S02]  /*0070*/  ULOP3.LUT UR8, UR8, 0x1, URZ, 0xc0, !UPT ;  /* 0x0000000108087892 */ /* 0x010fc4000f8ec0ff */
[----:B-----5:R-:W-:Y:S02]  /*0080*/  ULOP3.LUT UR5, UR5, 0x1, URZ, 0xc0, !UPT ;  /* 0x0000000105057892 */ /* 0x020fe4000f8ec0ff */
[----:B---3--:R-:W-:Y:S02]  /*0090*/  ULEA.HI UR7, UR12, UR12, URZ, 0x1 ;  /* 0x0000000c0c077291 */ /* 0x008fe4000f8f08ff */
[----:B--2---:R-:W-:Y:S02]  /*00a0*/  UISETP.EQ.U32.AND UP3, UPT, UR6, 0x1, UPT ;  /* 0x000000010600788c */ /* 0x004fe4000bf62070 */
[----:B------:R-:W-:Y:S01]  /*00b0*/  ULOP3.LUT UR7, UR7, 0xfffffffe, URZ, 0xc0, !UPT ;  /* 0xfffffffe07077892 */ /* 0x000fe2000f8ec0ff */
[----:B------:R-:W-:Y:S01]  /*00c0*/  SHF.R.U32.HI R5, RZ, 0x5, R3 ;  /* 0x00000005ff057819 */ /* 0x000fe20000011603 */
[----:B------:R-:W-:Y:S02]  /*00d0*/  UISETP.NE.U32.AND UP6, UPT, UR8, 0x1, UPT ;  /* 0x000000010800788c */ /* 0x000fe4000bfc5070 */
[----:B------:R-:W-:Y:S01]  /*00e0*/  UIADD3 UR28, UPT, UPT, -UR7, UR12, URZ ;  /* 0x0000000c071c7290 */ /* 0x000fe2000fffe1ff */
[C---:B------:R-:W-:Y:S01]  /*00f0*/  R2UR UR4, R5.reuse ;  /* 0x00000000050472ca */ /* 0x040fe200000e0000 */
[----:B------:R-:W-:Y:S01]  /*0100*/  UISETP.NE.U32.AND UP5, UPT, UR5, 0x1, UPT ;  /* 0x000000010500788c */ /* 0x000fe2000bfa5070 */
[----:B------:R-:W-:Y:S01]  /*0110*/  ISETP.NE.AND P0, PT, R5, 0x5, PT ;  /* 0x000000050500780c */ /* 0x000fe20003f05270 */
[----:B------:R-:W-:-:S10]  /*0120*/  USHF.L.U32 UR29, UR29, UR28, URZ ;  /* 0x0000001c1d1d7299 */ /* 0x000fd400080006ff */
[----:B------:R-:W-:Y:S02]  /*0130*/  UISETP.NE.AND UP4, UPT, UR4, URZ, UPT ;  /* 0x000000ff0400728c */ /* 0x000fe4000bf85270 */
[----:B-1----:R-:W-:Y:S09]  /*0140*/  @P0 BRA `(.L_x_0) ;  /* 0x0000000000440947 */ /* 0x002ff20003800000 */
[----:B------:R-:W1:Y:S02]  /*0150*/  LDCU.64 UR4, c[0x0][0x348] ;  /* 0x00006900ff0477ac */ /* 0x000e640008000a00 */
[----:B-1----:R-:W-:Y:S02]  /*0160*/  UIADD3 UR14, UP1, UPT, UR4, 0x40, URZ ;  /* 0x00000040040e7890 */ /* 0x002fe4000ff3e0ff */
[----:B------:R-:W-:Y:S02]  /*0170*/  UIADD3 UR10, UP0, UPT, UR4, 0xc0, URZ ;  /* 0x000000c0040a7890 */ /* 0x000fe4000ff1e0ff */
[----:B------:R-:W-:Y:S02]  /*0180*/  UIADD3 UR8, UP2, UPT, UR4, 0x140, URZ ;  /* 0x0000014004087890 */ /* 0x000fe4000ff5e0ff */
[----:B------:R-:W-:Y:S02]  /*0190*/  UIADD3.X UR15, UPT, UPT, URZ, UR5, URZ, UP1, !UPT ;  /* 0x00000005ff0f7290 */ /* 0x000fe40008ffe4ff */
[----:B------:R-:W-:-:S02]  /*01a0*/  UIADD3 UR6, UP1, UPT, UR4, 0x1c0, URZ ;  /* 0x000001c004067890 */ /* 0x000fc4000ff3e0ff */
[----:B------:R-:W-:Y:S02]  /*01b0*/  UIADD3.X UR11, UPT, UPT, URZ, UR5, URZ, UP0, !UPT ;  /* 0x00000005ff0b7290 */ /* 0x000fe400087fe4ff */
[----:B------:R-:W-:Y:S02]  /*01c0*/  UIADD3 UR4, UP0, UPT, UR4, 0x240, URZ ;  /* 0x0000024004047890 */ /* 0x000fe4000ff1e0ff */
[----:B------:R-:W-:Y:S01]  /*01d0*/  UIADD3.X UR9, UPT, UPT, URZ, UR5, URZ, UP2, !UPT ;  /* 0x00000005ff097290 */ /* 0x000fe200097fe4ff */
[----:B------:R1:W-:Y:S01]  /*01e0*/  UTMACCTL.PF [UR14] ;  /* 0x000000000e0079b9 */ /* 0x0003e20008040000 */
[----:B------:R-:W-:-:S03]  /*01f0*/  UIADD3.X UR7, UPT, UPT, URZ, UR5, URZ, UP1, !UPT ;  /* 0x00000005ff077290 */ /* 0x000fc60008ffe4ff */
[----:B------:R1:W-:Y:S01]  /*0200*/  UTMACCTL.PF [UR10] ;  /* 0x000000000a0079b9 */ /* 0x0003e20008040000 */
[----:B------:R-:W-:-:S03]  /*0210*/  UIADD3.X UR5, UPT, UPT, URZ, UR5, URZ, UP0, !UPT ;  /* 0x00000005ff057290 */ /* 0x000fc600087fe4ff */
[----:B------:R1:W-:Y:S02]  /*0220*/  UTMACCTL.PF [UR8] ;  /* 0x00000000080079b9 */ /* 0x0003e40008040000 */
[----:B------:R1:W-:Y:S04]  /*0230*/  UTMACCTL.PF [UR6] ;  /* 0x00000000060079b9 */ /* 0x0003e80008040000 */
[----:B------:R1:W-:Y:S02]  /*0240*/  UTMACCTL.PF [UR4] ;  /* 0x00000000040079b9 */ /* 0x0003e40008040000 */
[----:B-1----:R-:W-:Y:S01]  /*0250*/  NOP ;  /* 0x0000000000007918 */ /* 0x002fe20000000000 */
.L_x_0:
[----:B------:R-:W-:Y:S05]  /*0260*/  BRA.U UP4, `(.L_x_1) ;  /* 0x0000000104507547 */ /* 0x000fea000b800000 */
[----:B------:R-:W-:Y:S01]  /*0270*/  UMOV UR5, 0x400 ;  /* 0x0000040000057882 */ /* 0x000fe20000000000 */
[----:B------:R-:W-:Y:S01]  /*0280*/  UMOV UR6, 0x1 ;  /* 0x0000000100067882 */ /* 0x000fe20000000000 */
[----:B------:R-:W-:Y:S02]  /*0290*/  ULEA UR5, UR12, UR5, 0x18 ;  /* 0x000000050c057291 */ /* 0x000fe4000f8ec0ff */
[----:B------:R-:W-:-:S04]  /*02a0*/  UIADD3 UR6, UPT, UPT, -UR6, 0x100000, URZ ;  /* 0x0010000006067890 */ /* 0x000fc8000fffe1ff */
[----:B------:R-:W-:Y:S02]  /*02b0*/  USHF.L.U32 UR7, UR6, 0xb, URZ ;  /* 0x0000000b06077899 */ /* 0x000fe400080006ff */
[----:B------:R-:W-:Y:S01]  /*02c0*/  USHF.L.U32 UR6, UR6, 0x1, URZ ;  /* 0x0000000106067899 */ /* 0x000fe200080006ff */
[----:B------:R-:W-:Y:S02]  /*02d0*/  UMOV UR4, 0x2 ;  /* 0x0000000200047882 */ /* 0x000fe40000000000 */
[----:B------:R-:W-:-:S04]  /*02e0*/  UIADD3 UR8, UPT, UPT, -UR4, 0x100000, URZ ;  /* 0x0010000004087890 */ /* 0x000fc8000fffe1ff */
[----:B------:R-:W-:Y:S02]  /*02f0*/  USHF.L.U32 UR9, UR8, 0xb, URZ ;  /* 0x0000000b08097899 */ /* 0x000fe400080006ff */
[----:B------:R-:W-:Y:S01]  /*0300*/  USHF.L.U32 UR8, UR8, 0x1, URZ ;  /* 0x0000000108087899 */ /* 0x000fe200080006ff */
[----:B------:R-:W1:Y:S02]  /*0310*/  FENCE.VIEW.ASYNC.S ;  /* 0x00000000000073c6 */ /* 0x000e640000000000 */
[----:B-1----:R1:W2:Y:S01]  /*0320*/  SYNCS.EXCH.64 URZ, [UR5], UR6 ;  /* 0x0000000605ff75b2 */ /* 0x0022a20008000100 */
[----:B------:R1:W3:Y:S01]  /*0330*/  SYNCS.EXCH.64 URZ, [UR5+0x8], UR6 ;  /* 0x0000080605ff75b2 */ /* 0x0002e20008000100 */
[----:B------:R1:W4:Y:S01]  /*0340*/  SYNCS.EXCH.64 URZ, [UR5+0x10], UR6 ;  /* 0x0000100605ff75b2 */ /* 0x0003220008000100 */
[----:B------:R1:W5:Y:S06]  /*0350*/  SYNCS.EXCH.64 URZ, [UR5+0x18], UR6 ;  /* 0x0000180605ff75b2 */ /* 0x00036c0008000100 */
[----:B------:R1:W1:Y:S01]  /*0360*/  SYNCS.EXCH.64 URZ, [UR5+0x20], UR8 ;  /* 0x0000200805ff75b2 */ /* 0x0002620008000100 */
[----:B------:R1:W1:Y:S01]  /*0370*/  SYNCS.EXCH.64 URZ, [UR5+0x28], UR8 ;  /* 0x0000280805ff75b2 */ /* 0x0002620008000100 */
[----:B------:R1:W1:Y:S01]  /*0380*/  SYNCS.EXCH.64 URZ, [UR5+0x30], UR8 ;  /* 0x0000300805ff75b2 */ /* 0x0002620008000100 */
[----:B------:R1:W1:Y:S01]  /*0390*/  SYNCS.EXCH.64 URZ, [UR5+0x38], UR8 ;  /* 0x0000380805ff75b2 */ /* 0x0002620008000100 */
[----:B------:R-:W-:Y:S01]  /*03a0*/  NOP ;  /* 0x0000000000007918 */ /* 0x000fe20000000000 */
.L_x_1:
[----:B------:R-:W-:Y:S01]  /*03b0*/  NOP ;  /* 0x0000000000007918 */ /* 0x000fe20000000000 */
[----:B------:R-:W-:Y:S05]  /*03c0*/  BRA.U !UP3, `(.L_x_2) ;  /* 0x000000010b087547 */ /* 0x000fea000b800000 */
[----:B-12345:R-:W-:Y:S01]  /*03d0*/  UCGABAR_ARV ;  /* 0x00000000000079c7 */ /* 0x03efe20008000000 */
[----:B------:R-:W-:Y:S05]  /*03e0*/  BRA `(.L_x_3) ;  /* 0x0000000000047947 */ /* 0x000fea0003800000 */
.L_x_2:
[----:B-12345:R-:W-:Y:S01]  /*03f0*/  NOP ;  /* 0x0000000000007918 */ /* 0x03efe20000000000 */
.L_x_3:
[----:B------:R-:W-:Y:S05]  /*0400*/  BRA.U !UP3, `(.L_x_4) ;  /* 0x000000010b0c7547 */ /* 0x000fea000b800000 */
[----:B------:R-:W-:Y:S01]  /*0410*/  UCGABAR_WAIT ;  /* 0x0000000000007dc7 */ /* 0x000fe20008000000 */
[----:B------:R-:W-:Y:S01]  /*0420*/  CCTL.IVALL ;  /* 0x00000000ff00798f */ /* 0x000fe20002000000 */
[----:B------:R-:W-:Y:S05]  /*0430*/  BRA `(.L_x_5) ;  /* 0x0000000000047947 */ /* 0x000fea0003800000 */
.L_x_4:
[----:B------:R-:W-:Y:S06]  /*0440*/  BAR.SYNC.DEFER_BLOCKING 0x0 ;  /* 0x0000000000007b1d */ /* 0x000fec0000010000 */
.L_x_5:
[----:B------:R-:W-:Y:S01]  /*0450*/  @!UP4 UMOV UR6, 0x400 ;  /* 0x000004000006c882 */ /* 0x000fe20000000000 */
[----:B------:R-:W-:Y:S01]  /*0460*/  UMOV UR5, 0x1 ;  /* 0x0000000100057882 */ /* 0x000fe20000000000 */
[----:B------:R-:W-:Y:S01]  /*0470*/  UMOV UR4, 0x4 ;  /* 0x0000000400047882 */ /* 0x000fe20000000000 */
[----:B------:R-:W-:Y:S02]  /*0480*/  @!UP4 ULEA UR6, UR12, UR6, 0x18 ;  /* 0x000000060c06c291 */ /* 0x000fe4000f8ec0ff */
[----:B------:R-:W-:-:S04]  /*0490*/  @!UP4 UIADD3 UR8, UPT, UPT, -UR5, 0x100000, URZ ;  /* 0x001000000508c890 */ /* 0x000fc8000fffe1ff */
[----:B------:R-:W-:Y:S02]  /*04a0*/  @!UP4 USHF.L.U32 UR9, UR8, 0xb, URZ ;  /* 0x0000000b0809c899 */ /* 0x000fe400080006ff */
[----:B------:R-:W-:Y:S02]  /*04b0*/  @!UP4 USHF.L.U32 UR8, UR8, 0x1, URZ ;  /* 0x000000010808c899 */ /* 0x000fe400080006ff */
[----:B------:R-:W-:-:S04]  /*04c0*/  @!UP4 UIADD3 UR4, UPT, UPT, -UR4, 0x100000, URZ ;  /* 0x001000000404c890 */ /* 0x000fc8000fffe1ff */
[----:B------:R-:W-:Y:S02]  /*04d0*/  @!UP4 USHF.L.U32 UR5, UR4, 0xb, URZ ;  /* 0x0000000b0405c899 */ /* 0x000fe400080006ff */
[----:B------:R-:W-:Y:S01]  /*04e0*/  @!UP4 USHF.L.U32 UR4, UR4, 0x1, URZ ;  /* 0x000000010404c899 */ /* 0x000fe200080006ff */
[----:B------:R-:W1:Y:S03]  /*04f0*/  FENCE.VIEW.ASYNC.S ;  /* 0x00000000000073c6 */ /* 0x000e660000000000 */
[----:B-1----:R1:W2:Y:S08]  /*0500*/  @!UP4 SYNCS.EXCH.64 URZ, [UR6+0x40], UR8 ;  /* 0x0000400806ffc5b2 */ /* 0x0022b00008000100 */
[----:B------:R1:W3:Y:S01]  /*0510*/  @!UP4 SYNCS.EXCH.64 URZ, [UR6+0x48], UR4 ;  /* 0x0000480406ffc5b2 */ /* 0x0002e20008000100 */
[----:B------:R-:W-:Y:S01]  /*0520*/  NOP ;  /* 0x0000000000007918 */ /* 0x000fe20000000000 */
[----:B------:R-:W-:Y:S05]  /*0530*/  BRA.U !UP3, `(.L_x_6) ;  /* 0x000000010b087547 */ /* 0x000fea000b800000 */
[----:B--23--:R-:W-:Y:S01]  /*0540*/  UCGABAR_ARV ;  /* 0x00000000000079c7 */ /* 0x00cfe20008000000 */
[----:B------:R-:W-:Y:S05]  /*0550*/  BRA `(.L_x_7) ;  /* 0x0000000000047947 */ /* 0x000fea0003800000 */
.L_x_6:
[----:B--23--:R-:W-:Y:S01]  /*0560*/  NOP ;  /* 0x0000000000007918 */ /* 0x00cfe20000000000 */
.L_x_7:
[----:B------:R-:W-:Y:S05]  /*0570*/  BRA.U !UP3, `(.L_x_8) ;  /* 0x000000010b0c7547 */ /* 0x000fea000b800000 */
[----:B------:R-:W-:Y:S01]  /*0580*/  UCGABAR_WAIT ;  /* 0x0000000000007dc7 */ /* 0x000fe20008000000 */
[----:B------:R-:W-:Y:S01]  /*0590*/  CCTL.IVALL ;  /* 0x00000000ff00798f */ /* 0x000fe20002000000 */
[----:B------:R-:W-:Y:S05]  /*05a0*/  BRA `(.L_x_9) ;  /* 0x0000000000047947 */ /* 0x000fea0003800000 */
.L_x_8:
[----:B------:R-:W-:Y:S06]  /*05b0*/  BAR.SYNC.DEFER_BLOCKING 0x0 ;  /* 0x0000000000007b1d */ /* 0x000fec0000010000 */
.L_x_9:
[----:B------:R-:W-:Y:S01]  /*05c0*/  NOP ;  /* 0x0000000000007918 */ /* 0x000fe20000000000 */
[----:B------:R-:W-:Y:S05]  /*05d0*/  BRA.U !UP3, `(.L_x_10) ;  /* 0x000000010b087547 */ /* 0x000fea000b800000 */
[----:B------:R-:W-:Y:S01]  /*05e0*/  UCGABAR_ARV ;  /* 0x00000000000079c7 */ /* 0x000fe20008000000 */
[----:B------:R-:W-:Y:S05]  /*05f0*/  BRA `(.L_x_11) ;  /* 0x0000000000047947 */ /* 0x000fea0003800000 */
.L_x_10:
[----:B------:R-:W-:Y:S01]  /*0600*/  NOP ;  /* 0x0000000000007918 */ /* 0x000fe20000000000 */
.L_x_11:
[----:B------:R-:W-:Y:S05]  /*0610*/  BRA.U !UP3, `(.L_x_12) ;  /* 0x000000010b0c7547 */ /* 0x000fea000b800000 */
[----:B------:R-:W-:Y:S01]  /*0620*/  UCGABAR_WAIT ;  /* 0x0000000000007dc7 */ /* 0x000fe20008000000 */
[----:B------:R-:W-:Y:S01]  /*0630*/  CCTL.IVALL ;  /* 0x00000000ff00798f */ /* 0x000fe20002000000 */
[----:B------:R-:W-:Y:S05]  /*0640*/  BRA `(.L_x_13) ;  /* 0x0000000000047947 */ /* 0x000fea0003800000 */
.L_x_12:
[----:B------:R-:W-:Y:S06]  /*0650*/  BAR.SYNC.DEFER_BLOCKING 0x0 ;  /* 0x0000000000007b1d */ /* 0x000fec0000010000 */
.L_x_13:
[----:B------:R-:W2:Y:S01]  /*0660*/  LDCU.U8 UR23, c[0x0][0x650] ;  /* 0x0000ca00ff1777ac */ /* 0x000ea20008000000 */
[----:B------:R-:W3:Y:S01]  /*0670*/  LDCU.U8 UR22, c[0x0][0x651] ;  /* 0x0000ca20ff1677ac */ /* 0x000ee20008000000 */
[----:B------:R-:W4:Y:S01]  /*0680*/  LDCU.U8 UR21, c[0x0][0x65c] ;  /* 0x0000cb80ff1577ac */ /* 0x000f220008000000 */
[----:B------:R-:W5:Y:S01]  /*0690*/  LDCU.U8 UR15, c[0x0][0x668] ;  /* 0x0000cd00ff0f77ac */ /* 0x000f620008000000 */
[----:B------:R-:W1:Y:S01]  /*06a0*/  LDCU.U8 UR14, c[0x0][0x669] ;  /* 0x0000cd20ff0e77ac */ /* 0x000e620008000000 */
[----:B------:R-:W1:Y:S01]  /*06b0*/  LDCU.U8 UR13, c[0x0][0x65d] ;  /* 0x0000cba0ff0d77ac */ /* 0x000e620008000000 */
[----:B------:R-:W-:Y:S05]  /*06c0*/  @P0 BRA `(.L_x_14) ;  /* 0x0000000800940947 */ /* 0x000fea0003800000 */
[----:B------:R-:W5:Y:S01]  /*06d0*/  S2UR UR39, SR_CTAID.Z ;  /* 0x00000000002779c3 */ /* 0x000f620000002700 */
[----:B------:R-:W-:Y:S01]  /*06e0*/  UMOV UR38, 0x1 ;  /* 0x0000000100267882 */ /* 0x000fe20000000000 */
[----:B------:R-:W-:Y:S01]  /*06f0*/  UMOV UR37, URZ ;  /* 0x000000ff00257c82 */ /* 0x000fe20008000000 */
[----:B-----5:R-:W-:-:S09]  /*0700*/  UISETP.GT.U32.AND UP0, UPT, UR39, 0xff, UPT ;  /* 0x000000ff2700788c */ /* 0x020fd2000bf04070 */
[----:B------:R-:W-:Y:S05]  /*0710*/  BRA.U UP0, `(.L_x_15) ;  /* 0x0000000900247547 */ /* 0x000fea000b800000 */
[----:B-1----:R-:W1:Y:S01]  /*0720*/  LDCU.64 UR4, c[0x0][0x648] ;  /* 0x0000c900ff0477ac */ /* 0x002e620008000a00 */
[----:B------:R-:W5:Y:S01]  /*0730*/  S2UR UR33, SR_CgaCtaId ;  /* 0x00000000002179c3 */ /* 0x000f620000008800 */
[----:B------:R-:W4:Y:S01]  /*0740*/  LDCU UR8, c[0x0][0x658] ;  /* 0x0000cb00ff0877ac */ /* 0x000f220008000800 */
[----:B------:R-:W3:Y:S06]  /*0750*/  LDCU UR10, c[0x0][0x374] ;  /* 0x00006e80ff0a77ac */ /* 0x000eec0008000800 */
[----:B------:R-:W2:Y:S01]  /*0760*/  S2UR UR34, SR_CTAID.X ;  /* 0x00000000002279c3 */ /* 0x000ea20000002500 */
[----:B------:R-:W2:Y:S01]  /*0770*/  LDCU.64 UR48, c[0x0][0x348] ;  /* 0x00006900ff3077ac */ /* 0x000ea20008000a00 */
[----:B------:R-:W-:Y:S01]  /*0780*/  UMOV UR37, URZ ;  /* 0x000000ff00257c82 */ /* 0x000fe20008000000 */
[----:B------:R-:W-:Y:S01]  /*0790*/  UMOV UR38, 0x1 ;  /* 0x0000000100267882 */ /* 0x000fe20000000000 */
[----:B-1----:R-:W-:-:S04]  /*07a0*/  UIMAD.WIDE.U32 UR6, UR39, UR5, URZ ;  /* 0x00000005270672a5 */ /* 0x002fc8000f8e00ff */
[----:B------:R-:W-:-:S04]  /*07b0*/  UIADD3 UR5, UPT, UPT, UR39, -UR7, URZ ;  /* 0x8000000727057290 */ /* 0x000fc8000fffe0ff */
[----:B--2---:R-:W-:-:S04]  /*07c0*/  USHF.R.U32.HI UR5, URZ, UR23, UR5 ;  /* 0x00000017ff057299 */ /* 0x004fc80008011605 */
[----:B------:R-:W-:-:S04]  /*07d0*/  UIADD3 UR5, UPT, UPT, UR7, UR5, URZ ;  /* 0x0000000507057290 */ /* 0x000fc8000fffe0ff */
[----:B---3--:R-:W-:-:S04]  /*07e0*/  USHF.R.U32.HI UR6, URZ, UR22, UR5 ;  /* 0x00000016ff067299 */ /* 0x008fc80008011605 */
[----:B------:R-:W-:-:S04]  /*07f0*/  UIADD3 UR6, UPT, UPT, -UR6, URZ, URZ ;  /* 0x000000ff06067290 */ /* 0x000fc8000fffe1ff */
[----:B------:R-:W-:Y:S01]  /*0800*/  UIMAD UR6, UR6, UR4, UR39 ;  /* 0x00000004060672a4 */ /* 0x000fe2000f8e0227 */
[----:B------:R-:W1:Y:S03]  /*0810*/  LDCU.64 UR4, c[0x0][0x660] ;  /* 0x0000cc00ff0477ac */ /* 0x000e660008000a00 */
[----:B----4-:R-:W-:-:S04]  /*0820*/  UIMAD.WIDE.U32 UR8, UR6, UR8, URZ ;  /* 0x00000008060872a5 */ /* 0x010fc8000f8e00ff */
[----:B------:R-:W-:-:S04]  /*0830*/  UIADD3 UR7, UPT, UPT, UR6, -UR9, URZ ;  /* 0x8000000906077290 */ /* 0x000fc8000fffe0ff */
[----:B------:R-:W-:-:S03]  /*0840*/  USHF.R.U32.HI UR7, URZ, UR21, UR7 ;  /* 0x00000015ff077299 */ /* 0x000fc60008011607 */
[----:B------:R-:W2:Y:S01]  /*0850*/  LDCU UR8, c[0x0][0x370] ;  /* 0x00006e00ff0877ac */ /* 0x000ea20008000800 */
[----:B------:R-:W-:Y:S01]  /*0860*/  UIADD3 UR7, UPT, UPT, UR9, UR7, URZ ;  /* 0x0000000709077290 */ /* 0x000fe2000fffe0ff */
[----:B------:R-:W3:Y:S03]  /*0870*/  LDCU UR36, c[0x0][0x378] ;  /* 0x00006f00ff2477ac */ /* 0x000ee60008000800 */
[----:B------:R-:W-:-:S04]  /*0880*/  USHF.R.U32.HI UR7, URZ, UR13, UR7 ;  /* 0x0000000dff077299 */ /* 0x000fc80008011607 */
[----:B-1----:R-:W-:Y:S02]  /*0890*/  UIMAD.WIDE.U32 UR16, UR7, UR5, URZ ;  /* 0x00000005071072a5 */ /* 0x002fe4000f8e00ff */
[----:B--2---:R-:W-:-:S05]  /*08a0*/  UIMAD UR8, UR10, UR8, URZ ;  /* 0x000000080a0872a4 */ /* 0x004fca000f8e02ff */
[----:B------:R-:W-:Y:S02]  /*08b0*/  UMOV UR5, UR17 ;  /* 0x0000001100057c82 */ /* 0x000fe40008000000 */
[----:B------:R-:W-:Y:S02]  /*08c0*/  UIADD3 UR9, UPT, UPT, UR7, -UR5, URZ ;  /* 0x8000000507097290 */ /* 0x000fe4000fffe0ff */
[----:B---3--:R-:W-:Y:S02]  /*08d0*/  UIMAD UR36, UR8, UR36, URZ ;  /* 0x00000024082472a4 */ /* 0x008fe4000f8e02ff */
[----:B------:R-:W-:Y:S02]  /*08e0*/  USHF.R.U32.HI UR9, URZ, UR15, UR9 ;  /* 0x0000000fff097299 */ /* 0x000fe40008011609 */
[----:B------:R-:W-:Y:S02]  /*08f0*/  ULEA.HI UR36, UR36, UR36, URZ, 0x1 ;  /* 0x0000002424247291 */ /* 0x000fe4000f8f08ff */
[----:B------:R-:W-:Y:S01]  /*0900*/  UIADD3 UR9, UPT, UPT, UR5, UR9, URZ ;  /* 0x0000000905097290 */ /* 0x000fe2000fffe0ff */
[----:B------:R-:W1:Y:S03]  /*0910*/  LDCU UR5, c[0x0][0x654] ;  /* 0x0000ca80ff0577ac */ /* 0x000e660008000800 */
[----:B------:R-:W-:Y:S01]  /*0920*/  USHF.R.U32.HI UR9, URZ, UR14, UR9 ;  /* 0x0000000eff097299 */ /* 0x000fe20008011609 */
[----:B------:R-:W-:Y:S01]  /*0930*/  UMOV UR8, 0x400 ;  /* 0x0000040000087882 */ /* 0x000fe20000000000 */
[----:B------:R-:W-:-:S02]  /*0940*/  USHF.R.S32.HI UR36, URZ, 0x1, UR36 ;  /* 0x00000001ff247899 */ /* 0x000fc40008011424 */
[----:B------:R-:W-:Y:S02]  /*0950*/  UIADD3 UR9, UPT, UPT, -UR9, URZ, URZ ;  /* 0x000000ff09097290 */ /* 0x000fe4000fffe1ff */
[----:B-----5:R-:W-:Y:S02]  /*0960*/  ULEA UR33, UR33, UR8, 0x18 ;  /* 0x0000000821217291 */ /* 0x020fe4000f8ec0ff */
[----:B------:R-:W-:Y:S02]  /*0970*/  UIMAD UR4, UR9, UR4, UR7 ;  /* 0x00000004090472a4 */ /* 0x000fe4000f8e0207 */
[----:B------:R-:W-:-:S04]  /*0980*/  UIADD3 UR7, UPT, UPT, -UR7, URZ, URZ ;  /* 0x000000ff07077290 */ /* 0x000fc8000fffe1ff */
[----:B-1----:R-:W-:-:S12]  /*0990*/  UIMAD UR5, UR7, UR5, UR6 ;  /* 0x00000005070572a4 */ /* 0x002fd8000f8e0206 */
.L_x_19:
[----:B------:R-:W-:Y:S01]  /*09a0*/  USHF.L.U32 UR6, UR38, 0x1f, URZ ;  /* 0x0000001f26067899 */ /* 0x000fe200080006ff */
[----:B------:R-:W-:Y:S01]  /*09b0*/  HFMA2 R2, -RZ, RZ, 0, -16 ;  /* 0x0000cc00ff027431 */ /* 0x000fe200000001ff */
[----:B------:R-:W-:Y:S02]  /*09c0*/  ULEA UR7, UR37, UR33, 0x3 ;  /* 0x0000002125077291 */ /* 0x000fe4000f8e18ff */
[----:B------:R-:W-:Y:S02]  /*09d0*/  UIADD3 UR20, UPT, UPT, UR5, UR5, URZ ;  /* 0x0000000505147290 */ /* 0x000fe4000fffe0ff */
[----:B------:R-:W-:Y:S01]  /*09e0*/  MOV R0, UR6 ;  /* 0x0000000600007c02 */ /* 0x000fe20008000f00 */
[----:B------:R-:W-:Y:S02]  /*09f0*/  UIADD3 UR46, UP3, UPT, UR48, 0x40, URZ ;  /* 0x00000040302e7890 */ /* 0x000fe4000ff7e0ff */
[----:B------:R-:W-:Y:S02]  /*0a00*/  UIADD3 UR44, UP2, UPT, UR48, 0xc0, URZ ;  /* 0x000000c0302c7890 */ /* 0x000fe4000ff5e0ff */
[----:B-1----:R1:W2:Y:S01]  /*0a10*/  SYNCS.PHASECHK.TRANS64.TRYWAIT P2, [UR7+0x20], R0 ;  /* 0x00002000ff0075a7 */ /* 0x0022a20008041107 */
[----:B------:R-:W-:-:S02]  /*0a20*/  ULEA UR7, UR4, UR28, 0x1 ;  /* 0x0000001c04077291 */ /* 0x000fc4000f8e08ff */
[----:B------:R-:W-:Y:S02]  /*0a30*/  UIADD3 UR42, UP1, UPT, UR48, 0x140, URZ ;  /* 0x00000140302a7890 */ /* 0x000fe4000ff3e0ff */
[----:B------:R-:W-:Y:S02]  /*0a40*/  UIADD3 UR40, UP0, UPT, UR48, 0x1c0, URZ ;  /* 0x000001c030287890 */ /* 0x000fe4000ff1e0ff */
[----:B------:R-:W-:Y:S02]  /*0a50*/  ULOP3.LUT UR20, UR20, 0x1, UR34, 0xf8, !UPT ;  /* 0x0000000114147892 */ /* 0x000fe4000f8ef822 */
[----:B------:R-:W-:Y:S02]  /*0a60*/  UIADD3 UR12, UPT, UPT, UR28, UR4, UR4 ;  /* 0x000000041c0c7290 */ /* 0x000fe4000fffe004 */
[----:B------:R-:W-:Y:S02]  /*0a70*/  UIADD3.X UR47, UPT, UPT, URZ, UR49, URZ, UP3, !UPT ;  /* 0x00000031ff2f7290 */ /* 0x000fe40009ffe4ff */
[----:B------:R-:W-:-:S02]  /*0a80*/  UIADD3.X UR45, UPT, UPT, URZ, UR49, URZ, UP2, !UPT ;  /* 0x00000031ff2d7290 */ /* 0x000fc400097fe4ff */
[----:B------:R-:W-:Y:S02]  /*0a90*/  UIADD3.X UR43, UPT, UPT, URZ, UR49, URZ, UP1, !UPT ;  /* 0x00000031ff2b7290 */ /* 0x000fe40008ffe4ff */
[----:B------:R-:W-:Y:S02]  /*0aa0*/  UIADD3.X UR41, UPT, UPT, URZ, UR49, URZ, UP0, !UPT ;  /* 0x00000031ff297290 */ /* 0x000fe400087fe4ff */
[----:B------:R-:W-:Y:S02]  /*0ab0*/  USHF.L.U32 UR7, UR7, 0x7, URZ ;  /* 0x0000000707077899 */ /* 0x000fe400080006ff */
[----:B------:R-:W-:Y:S01]  /*0ac0*/  USHF.L.U32 UR27, UR20, 0x7, URZ ;  /* 0x00000007141b7899 */ /* 0x000fe200080006ff */
[----:B------:R-:W-:Y:S01]  /*0ad0*/  UMOV UR35, URZ ;  /* 0x000000ff00237c82 */ /* 0x000fe20008000000 */
[----:B------:R-:W-:Y:S01]  /*0ae0*/  UMOV UR18, URZ ;  /* 0x000000ff00127c82 */ /* 0x000fe20008000000 */
[----:B-1----:R-:W-:-:S09]  /*0af0*/  UMOV UR10, URZ ;  /* 0x000000ff000a7c82 */ /* 0x002fd20008000000 */
.L_x_18:
[----:B---3--:R-:W-:Y:S02]  /*0b00*/  USHF.L.U32 UR11, UR37, 0x10, URZ ;  /* 0x00000010250b7899 */ /* 0x008fe400080006ff */
[----:B------:R-:W-:Y:S02]  /*0b10*/  UIADD3 UR4, UPT, UPT, UR37, 0x1, URZ ;  /* 0x0000000125047890 */ /* 0x000fe4000fffe0ff */
[----:B------:R-:W-:Y:S02]  /*0b20*/  ULEA UR25, UR37, UR33, 0x3 ;  /* 0x0000002125197291 */ /* 0x000fe4000f8e18ff */
[----:B------:R-:W-:Y:S02]  /*0b30*/  USHF.L.U32 UR26, UR35, 0x8, URZ ;  /* 0x00000008231a7899 */ /* 0x000fe400080006ff */
[----:B------:R-:W-:Y:S02]  /*0b40*/  USHF.L.U32 UR24, UR37, 0xf, URZ ;  /* 0x0000000f25187899 */ /* 0x000fe400080006ff */
[----:B------:R-:W-:-:S02]  /*0b50*/  ULEA UR16, UR37, UR33, 0xa ;  /* 0x0000002125107291 */ /* 0x000fc4000f8e50ff */
[----:B------:R-:W-:Y:S02]  /*0b60*/  ULEA UR8, UR37, UR28, 0x1 ;  /* 0x0000001c25087291 */ /* 0x000fe4000f8e08ff */
[----:B------:R-:W-:Y:S02]  /*0b70*/  USHF.R.S32.HI UR11, URZ, 0x1, UR11 ;  /* 0x00000001ff0b7899 */ /* 0x000fe4000801140b */
[----:B------:R-:W-:Y:S02]  /*0b80*/  UISETP.NE.AND UP1, UPT, UR4, 0x4, UPT ;  /* 0x000000040400788c */ /* 0x000fe4000bf25270 */
[----:B------:R-:W-:Y:S02]  /*0b90*/  UIADD3 UR19, UPT, UPT, UR35, UR35, URZ ;  /* 0x0000002323137290 */ /* 0x000fe4000fffe0ff */
[----:B------:R-:W-:Y:S02]  /*0ba0*/  ULEA.HI.SX32 UR24, UR24, UR33, 0x1f ;  /* 0x0000002118187291 */ /* 0x000fe4000f8ffaff */
[----:B------:R-:W-:-:S02]  /*0bb0*/  ULEA UR8, UR8, UR33, 0xa ;  /* 0x0000002108087291 */ /* 0x000fc4000f8e50ff */
[----:B------:R-:W-:Y:S02]  /*0bc0*/  UIADD3 UR16, UPT, UPT, UR16, 0x34400, URZ ;  /* 0x0003440010107890 */ /* 0x000fe4000fffe0ff */
[----:B------:R-:W-:Y:S02]  /*0bd0*/  ULEA UR11, UR28, UR11, 0xe ;  /* 0x0000000b1c0b7291 */ /* 0x000fe4000f8e70ff */
[----:B------:R-:W-:Y:S02]  /*0be0*/  USEL UR37, UR4, URZ, UP1 ;  /* 0x000000ff04257287 */ /* 0x000fe40008800000 */
[----:B------:R-:W-:Y:S01]  /*0bf0*/  UISETP.GT.U32.AND UP0, UPT, UR35, 0xe, UPT ;  /* 0x0000000e2300788c */ /* 0x000fe2000bf04070 */
[----:B------:R-:W-:Y:S01]  /*0c00*/  UMOV UR30, 0x30000 ;  /* 0x00030000001e7882 */ /* 0x000fe20000000000 */
[----:B------:R-:W-:Y:S01]  /*0c10*/  UMOV UR5, UR25 ;  /* 0x0000001900057c82 */ /* 0x000fe20008000000 */
[----:B------:R-:W-:Y:S01]  /*0c20*/  UMOV UR6, UR26 ;  /* 0x0000001a00067c82 */ /* 0x000fe20008000000 */
[----:B------:R-:W-:Y:S01]  /*0c30*/  UMOV UR17, UR25 ;  /* 0x0000001900117c82 */ /* 0x000fe20008000000 */
[----:B------:R-:W-:Y:S01]  /*0c40*/  UMOV UR9, UR25 ;  /* 0x0000001900097c82 */ /* 0x000fe20008000000 */
[----:B-12---:R-:W-:Y:S05]  /*0c50*/  @P2 BRA `(.L_x_16) ;  /* 0x0000000000102947 */ /* 0x006fea0003800000 */
[----:B------:R-:W-:-:S06]  /*0c60*/  USHF.L.U32 UR4, UR38, 0x1f, URZ ;  /* 0x0000001f26047899 */ /* 0x000fcc00080006ff */
[----:B------:R-:W-:-:S04]  /*0c70*/  MOV R0, UR4 ;  /* 0x0000000400007c02 */ /* 0x000fc80008000f00 */
[----:B------:R-:W1:Y:S02]  /*0c80*/  SYNCS.PHASECHK.TRANS64.TRYWAIT P0, [UR25+0x20], R0 ;  /* 0x00002000ff0075a7 */ /* 0x000e640008001119 */
[----:B-1----:R-:W-:Y:S05]  /*0c90*/  @!P0 BRA `(.L_x_17) ;  /* 0x00000020006c8947 */ /* 0x002fea0003800000 */
.L_x_16:
[----:B------:R-:W-:Y:S02]  /*0ca0*/  ELECT P1, URZ, PT ;  /* 0x0000000000ff782f */ /* 0x000fe40003820000 */
[----:B------:R-:W-:Y:S01]  /*0cb0*/  PLOP3.LUT P0, PT, PT, PT, UP0, 0x80, 0x8 ;  /* 0x000000000008781c */ /* 0x000fe20003f0f008 */
[----:B------:R-:W-:Y:S01]  /*0cc0*/  USEL UR4, URZ, 0x1, UP1 ;  /* 0x00000001ff047887 */ /* 0x000fe20008800000 */
[----:B------:R-:W-:Y:S01]  /*0cd0*/  PLOP3.LUT P2, PT, PT, PT, PT, 0x80, 0x8 ;  /* 0x000000000008781c */ /* 0x000fe20003f4f070 */
[----:B------:R-:W-:Y:S02]  /*0ce0*/  UIADD3 UR24, UPT, UPT, UR24, 0x4400, URZ ;  /* 0x0000440018187890 */ /* 0x000fe4000fffe0ff */
[----:B------:R-:W-:Y:S02]  /*0cf0*/  ULOP3.LUT UR38, UR38, UR4, URZ, 0x3c, !UPT ;  /* 0x0000000426267292 */ /* 0x000fe4000f8e3cff */
[----:B------:R-:W-:Y:S02]  /*0d00*/  UIADD3 UR4, UPT, UPT, UR33, 0x14400, UR11 ;  /* 0x0001440021047890 */ /* 0x000fe4000fffe00b */
[----:B------:R-:W-:-:S02]  /*0d10*/  UIADD3 UR8, UPT, UPT, UR8, 0x35400, URZ ;  /* 0x0003540008087890 */ /* 0x000fc4000fffe0ff */
[----:B------:R-:W-:Y:S01]  /*0d20*/  @!UP0 USHF.L.U32 UR31, UR38, 0x1f, URZ ;  /* 0x0000001f261f8899 */ /* 0x000fe200080006ff */
[----:B------:R3:W-:Y:S01]  /*0d30*/  @P1 SYNCS.ARRIVE.TRANS64 RZ, [UR25], R2 ;  /* 0x00000002ffff19a7 */ /* 0x0007e20008000019 */
[----:B------:R-:W-:Y:S01]  /*0d40*/  @!UP0 ULEA UR32, UR37, UR33, 0x3 ;  /* 0x0000002125208291 */ /* 0x000fe2000f8e18ff */
[----:B------:R3:W-:Y:S01]  /*0d50*/  UTMALDG.2D [UR24], [UR46], desc[URZ] ;  /* 0x0000ff182e0075b4 */ /* 0x0007e20008009000 */
[----:B------:R-:W-:Y:S01]  /*0d60*/  UMOV UR11, UR19 ;  /* 0x00000013000b7c82 */ /* 0x000fe20008000000 */
[----:B------:R-:W-:Y:S01]  /*0d70*/  UIADD3 UR35, UPT, UPT, UR35, 0x1, URZ ;  /* 0x0000000123237890 */ /* 0x000fe2000fffe0ff */
[----:B-1----:R-:W-:-:S03]  /*0d80*/  IMAD.U32 R0, RZ, RZ, UR31 ;  /* 0x0000001fff007e24 */ /* 0x002fc6000f8e00ff */
[----:B------:R-:W-:Y:S01]  /*0d90*/  UISETP.NE.AND UP0, UPT, UR35, 0x10, UPT ;  /* 0x000000102300788c */ /* 0x000fe2000bf05270 */
[----:B------:R3:W-:Y:S01]  /*0da0*/  UTMALDG.2D.MULTICAST [UR4], [UR44], UR30, desc[URZ] ;  /* 0x0000ff042c0073b4 */ /* 0x0007e2000800981e */
[----:B------:R3:W-:Y:S01]  /*0db0*/  UTMALDG.3D [UR16], [UR42], desc[URZ] ;  /* 0x0000ff102a0075b4 */ /* 0x0007e20008011000 */
[----:B------:R3:W-:Y:S01]  /*0dc0*/  UTMALDG.3D.MULTICAST [UR8], [UR40], UR30, desc[URZ] ;  /* 0x0000ff08280073b4 */ /* 0x0007e2000801181e */
[----:B------:R3:W1:Y:S05]  /*0dd0*/  @!P0 SYNCS.PHASECHK.TRANS64.TRYWAIT P2, [UR32+0x20], R0 ;  /* 0x00002000ff0085a7 */ /* 0x00066a0008041120 */
[----:B------:R-:W-:Y:S05]  /*0de0*/  BRA.U UP0, `(.L_x_18) ;  /* 0xfffffffd00447547 */ /* 0x000fea000b83ffff */
[----:B---3--:R-:W2:Y:S01]  /*0df0*/  LDCU.64 UR4, c[0x0][0x648] ;  /* 0x0000c900ff0477ac */ /* 0x008ea20008000a00 */
[----:B------:R-:W-:-:S04]  /*0e00*/  UIADD3 UR39, UPT, UPT, UR36, UR39, URZ ;  /* 0x0000002724277290 */ /* 0x000fc8000fffe0ff */
[----:B------:R-:W-:Y:S02]  /*0e10*/  UISETP.GE.AND UP0, UPT, UR39, 0x100, UPT ;  /* 0x000001002700788c */ /* 0x000fe4000bf06270 */
[----:B--2---:R-:W-:Y:S01]  /*0e20*/  UIMAD.WIDE.U32 UR6, UR39, UR5, URZ ;  /* 0x00000005270672a5 */ /* 0x004fe2000f8e00ff */
[----:B------:R-:W2:Y:S03]  /*0e30*/  LDCU UR5, c[0x0][0x658] ;  /* 0x0000cb00ff0577ac */ /* 0x000ea60008000800 */
[----:B------:R-:W-:-:S04]  /*0e40*/  UIADD3 UR6, UPT, UPT, UR39, -UR7, URZ ;  /* 0x8000000727067290 */ /* 0x000fc8000fffe0ff */
[----:B------:R-:W-:-:S04]  /*0e50*/  USHF.R.U32.HI UR6, URZ, UR23, UR6 ;  /* 0x00000017ff067299 */ /* 0x000fc80008011606 */
[----:B------:R-:W-:-:S04]  /*0e60*/  UIADD3 UR7, UPT, UPT, UR7, UR6, URZ ;  /* 0x0000000607077290 */ /* 0x000fc8000fffe0ff */
[----:B------:R-:W-:-:S04]  /*0e70*/  USHF.R.U32.HI UR7, URZ, UR22, UR7 ;  /* 0x00000016ff077299 */ /* 0x000fc80008011607 */
[----:B------:R-:W-:-:S04]  /*0e80*/  UIADD3 UR7, UPT, UPT, -UR7, URZ, URZ ;  /* 0x000000ff07077290 */ /* 0x000fc8000fffe1ff */
[----:B------:R-:W-:-:S04]  /*0e90*/  UIMAD UR7, UR4, UR7, UR39 ;  /* 0x00000007040772a4 */ /* 0x000fc8000f8e0227 */
[----:B--2---:R-:W-:Y:S01]  /*0ea0*/  UIMAD.WIDE.U32 UR8, UR7, UR5, URZ ;  /* 0x00000005070872a5 */ /* 0x004fe2000f8e00ff */
[----:B------:R-:W2:Y:S03]  /*0eb0*/  LDCU.64 UR4, c[0x0][0x660] ;  /* 0x0000cc00ff0477ac */ /* 0x000ea60008000a00 */
[----:B------:R-:W-:-:S04]  /*0ec0*/  UIADD3 UR6, UPT, UPT, UR7, -UR9, URZ ;  /* 0x8000000907067290 */ /* 0x000fc8000fffe0ff */
[----:B------:R-:W-:-:S04]  /*0ed0*/  USHF.R.U32.HI UR6, URZ, UR21, UR6 ;  /* 0x00000015ff067299 */ /* 0x000fc80008011606 */
[----:B------:R-:W-:-:S04]  /*0ee0*/  UIADD3 UR6, UPT, UPT, UR9, UR6, URZ ;  /* 0x0000000609067290 */ /* 0x000fc8000fffe0ff */
[----:B------:R-:W-:-:S04]  /*0ef0*/  USHF.R.U32.HI UR6, URZ, UR13, UR6 ;  /* 0x0000000dff067299 */ /* 0x000fc80008011606 */
[----:B--2---:R-:W-:Y:S01]  /*0f00*/  UIMAD.WIDE.U32 UR8, UR6, UR5, URZ ;  /* 0x00000005060872a5 */ /* 0x004fe2000f8e00ff */
[----:B------:R-:W2:Y:S03]  /*0f10*/  LDCU UR5, c[0x0][0x654] ;  /* 0x0000ca80ff0577ac */ /* 0x000ea60008000800 */
[----:B------:R-:W-:-:S04]  /*0f20*/  UIADD3 UR8, UPT, UPT, UR6, -UR9, URZ ;  /* 0x8000000906087290 */ /* 0x000fc8000fffe0ff */
[----:B------:R-:W-:-:S04]  /*0f30*/  USHF.R.U32.HI UR8, URZ, UR15, UR8 ;  /* 0x0000000fff087299 */ /* 0x000fc80008011608 */
[----:B------:R-:W-:Y:S02]  /*0f40*/  UIADD3 UR8, UPT, UPT, UR9, UR8, URZ ;  /* 0x0000000809087290 */ /* 0x000fe4000fffe0ff */
[----:B------:R-:W-:Y:S02]  /*0f50*/  UIADD3 UR9, UPT, UPT, -UR6, URZ, URZ ;  /* 0x000000ff06097290 */ /* 0x000fe4000fffe1ff */
[----:B------:R-:W-:Y:S02]  /*0f60*/  USHF.R.U32.HI UR8, URZ, UR14, UR8 ;  /* 0x0000000eff087299 */ /* 0x000fe40008011608 */
[----:B--2---:R-:W-:Y:S02]  /*0f70*/  UIMAD UR5, UR5, UR9, UR7 ;  /* 0x00000009050572a4 */ /* 0x004fe4000f8e0207 */
[----:B------:R-:W-:-:S04]  /*0f80*/  UIADD3 UR8, UPT, UPT, -UR8, URZ, URZ ;  /* 0x000000ff08087290 */ /* 0x000fc8000fffe1ff */
[----:B------:R-:W-:Y:S01]  /*0f90*/  UIMAD UR4, UR4, UR8, UR6 ;  /* 0x00000008040472a4 */ /* 0x000fe2000f8e0206 */
[----:B------:R-:W-:Y:S11]  /*0fa0*/  BRA.U !UP0, `(.L_x_19) ;  /* 0xfffffff9087c7547 */ /* 0x000ff6000b83ffff */
.L_x_15:
[----:B------:R-:W-:Y:S01]  /*0fb0*/  UISETP.NE.AND UP0, UPT, UR37, 0x3, UPT ;  /* 0x000000032500788c */ /* 0x000fe2000bf05270 */
[----:B------:R-:W5:Y:S01]  /*0fc0*/  S2UR UR12, SR_CgaCtaId ;  /* 0x00000000000c79c3 */ /* 0x000f620000008800 */
[----:B-1----:R-:W-:Y:S01]  /*0fd0*/  UIADD3 UR6, UPT, UPT, UR37, 0x2, URZ ;  /* 0x0000000225067890 */ /* 0x002fe2000fffe0ff */
[----:B------:R-:W-:-:S03]  /*0fe0*/  UMOV UR4, 0x400 ;  /* 0x0000040000047882 */ /* 0x000fc60000000000 */
[----:B------:R-:W-:-:S04]  /*0ff0*/  USEL UR6, UR6, 0x1, UP0 ;  /* 0x0000000106067887 */ /* 0x000fc80008000000 */
[----:B------:R-:W-:Y:S02]  /*1000*/  UISETP.NE.AND UP0, UPT, UR6, 0x4, UPT ;  /* 0x000000040600788c */ /* 0x000fe4000bf05270 */
[----:B------:R-:W-:Y:S02]  /*1010*/  UIADD3 UR6, UPT, UPT, UR6, 0x1, URZ ;  /* 0x0000000106067890 */ /* 0x000fe4000fffe0ff */
[----:B------:R-:W-:Y:S02]  /*1020*/  UISETP.EQ.XOR UP1, UPT, UR37, 0x3, !UP0 ;  /* 0x000000032500788c */ /* 0x000fe4000c722a70 */
[----:B------:R-:W-:-:S04]  /*1030*/  USEL UR6, UR6, 0x1, UP0 ;  /* 0x0000000106067887 */ /* 0x000fc80008000000 */
[----:B------:R-:W-:Y:S02]  /*1040*/  UISETP.EQ.XOR UP1, UPT, UR6, 0x4, UP1 ;  /* 0x000000040600788c */ /* 0x000fe40008f22a70 */
[----:B------:R-:W-:Y:S02]  /*1050*/  UISETP.NE.AND UP0, UPT, UR6, 0x4, UPT ;  /* 0x000000040600788c */ /* 0x000fe4000bf05270 */
[----:B------:R-:W-:Y:S02]  /*1060*/  USEL UR5, URZ, 0x1, !UP1 ;  /* 0x00000001ff057887 */ /* 0x000fe4000c800000 */
[----:B-----5:R-:W-:Y:S02]  /*1070*/  ULEA UR4, UR12, UR4, 0x18 ;  /* 0x000000040c047291 */ /* 0x020fe4000f8ec0ff */
[----:B------:R-:W-:Y:S02]  /*1080*/  ULOP3.LUT UR5, UR38, UR5, URZ, 0x3c, !UPT ;  /* 0x0000000526057292 */ /* 0x000fe4000f8e3cff */
[----:B------:R-:W-:-:S02]  /*1090*/  USEL UR6, UR6, URZ, UP0 ;  /* 0x000000ff06067287 */ /* 0x000fc40008000000 */
[----:B------:R-:W-:Y:S02]  /*10a0*/  USHF.L.U32 UR5, UR5, 0x1f, URZ ;  /* 0x0000001f05057899 */ /* 0x000fe400080006ff */
[----:B------:R-:W-:-:S04]  /*10b0*/  ULEA UR4, UR6, UR4, 0x3 ;  /* 0x0000000406047291 */ /* 0x000fc8000f8e18ff */
[----:B------:R-:W-:-:S05]  /*10c0*/  MOV R0, UR5 ;  /* 0x0000000500007c02 */ /* 0x000fca0008000f00 */
[----:B------:R-:W1:Y:S02]  /*10d0*/  SYNCS.PHASECHK.TRANS64.TRYWAIT P0, [UR4+0x20], R0 ;  /* 0x00002000ff0075a7 */ /* 0x000e640008001104 */
[----:B-1----:R-:W-:Y:S05]  /*10e0*/  @!P0 BRA `(.L_x_20) ;  /* 0x0000001c00788947 */ /* 0x002fea0003800000 */
.L_x_46:
[----:B------:R-:W-:-:S13]  /*10f0*/  ELECT P0, URZ, PT ;  /* 0x0000000000ff782f */ /* 0x000fda0003800000 */
[----:B-1----:R-:W-:-:S04]  /*1100*/  @P0 MOV R0, 0xcc00 ;  /* 0x0000cc0000000802 */ /* 0x002fc80000000f00 */
[----:B------:R1:W-:Y:S03]  /*1110*/  @P0 SYNCS.ARRIVE.TRANS64 RZ, [UR4], R0 ;  /* 0x00000000ffff09a7 */ /* 0x0003e60008000004 */
.L_x_14:
[----:B------:R-:W-:-:S13]  /*1120*/  ISETP.NE.AND P0, PT, R5, 0x4, PT ;  /* 0x000000040500780c */ /* 0x000fda0003f05270 */
[----:B------:R-:W-:Y:S05]  /*1130*/  @P0 BRA `(.L_x_21) ;  /* 0x0000000800880947 */ /* 0x000fea0003800000 */
[----:B------:R-:W5:Y:S08]  /*1140*/  S2UR UR27, SR_CTAID.Z ;  /* 0x00000000001b79c3 */ /* 0x000f700000002700 */
[----:B------:R-:W-:Y:S01]  /*1150*/  BAR.SYNC.DEFER_BLOCKING 0x3, 0xa0 ;  /* 0x00c2800000007b1d */ /* 0x000fe20000010000 */
[----:B------:R-:W-:Y:S01]  /*1160*/  HFMA2 R4, -RZ, RZ, 0, 5.9604644775390625e-08 ;  /* 0x00000001ff047431 */ /* 0x000fe200000001ff */
[----:B-----5:R-:W-:-:S09]  /*1170*/  UISETP.GT.U32.AND UP0, UPT, UR27, 0xff, UPT ;  /* 0x000000ff1b00788c */ /* 0x020fd2000bf04070 */
[----:B------:R-:W-:Y:S05]  /*1180*/  BRA.U UP0, `(.L_x_22) ;  /* 0x0000000900547547 */ /* 0x000fea000b800000 */
[----:B-1----:R-:W-:Y:S01]  /*1190*/  UMOV UR4, 0x400 ;  /* 0x0000040000047882 */ /* 0x002fe20000000000 */
[----:B------:R-:W1:Y:S01]  /*11a0*/  LDCU UR6, c[0x0][0x374] ;  /* 0x00006e80ff0677ac */ /* 0x000e620008000800 */
[----:B------:R-:W-:Y:S01]  /*11b0*/  MOV R4, 0x1 ;  /* 0x0000000100047802 */ /* 0x000fe20000000f00 */
[----:B------:R-:W-:Y:S01]  /*11c0*/  ULEA UR12, UR12, UR4, 0x18 ;  /* 0x000000040c0c7291 */ /* 0x000fe2000f8ec0ff */
[----:B------:R-:W1:Y:S01]  /*11d0*/  LDCU UR4, c[0x0][0x370] ;  /* 0x00006e00ff0477ac */ /* 0x000e620008000800 */
[----:B------:R-:W5:Y:S07]  /*11e0*/  LDCU UR38, c[0x0][0x378] ;  /* 0x00006f00ff2677ac */ /* 0x000f6e0008000800 */
[----:B------:R-:W4:Y:S01]  /*11f0*/  LDS R0, [UR12+0x58] ;  /* 0x0000580cff007984 */ /* 0x000f220008000800 */
[----:B------:R-:W-:Y:S01]  /*1200*/  UMOV UR5, 0x8c02480 ;  /* 0x08c0248000057882 */ /* 0x000fe20000000000 */
[----:B------:R-:W-:-:S02]  /*1210*/  USEL UR41, URZ, 0x4000, UP6 ;  /* 0x00004000ff297887 */ /* 0x000fc4000b000000 */
[----:B------:R-:W-:Y:S02]  /*1220*/  USEL UR5, UR5, 0x8c00480, !UP5 ;  /* 0x08c0048005057887 */ /* 0x000fe4000e800000 */
[----:B------:R-:W-:Y:S02]  /*1230*/  UIADD3 UR19, UPT, UPT, UR12, 0x35400, URZ ;  /* 0x000354000c137890 */ /* 0x000fe4000fffe0ff */
[----:B------:R-:W-:Y:S02]  /*1240*/  UIADD3 UR41, UPT, UPT, UR41, UR5, URZ ;  /* 0x0000000529297290 */ /* 0x000fe4000fffe0ff */
[----:B------:R-:W-:Y:S02]  /*1250*/  UIADD3 UR20, UPT, UPT, UR12, 0x34400, URZ ;  /* 0x000344000c147890 */ /* 0x000fe4000fffe0ff */
[----:B-1----:R-:W-:Y:S02]  /*1260*/  UIMAD UR4, UR6, UR4, URZ ;  /* 0x00000004060472a4 */ /* 0x002fe4000f8e02ff */
[----:B------:R-:W-:-:S02]  /*1270*/  UIADD3 UR24, UPT, UPT, UR12, 0x4400, URZ ;  /* 0x000044000c187890 */ /* 0x000fc4000fffe0ff */
[----:B-----5:R-:W-:Y:S02]  /*1280*/  UIMAD UR38, UR4, UR38, URZ ;  /* 0x00000026042672a4 */ /* 0x020fe4000f8e02ff */
[----:B------:R-:W-:Y:S02]  /*1290*/  UIADD3 UR25, UPT, UPT, UR12, 0x14400, URZ ;  /* 0x000144000c197890 */ /* 0x000fe4000fffe0ff */
[----:B------:R-:W-:Y:S02]  /*12a0*/  USHF.R.U32.HI UR19, URZ, 0x4, UR19 ;  /* 0x00000004ff137899 */ /* 0x000fe40008011613 */
[----:B------:R-:W-:Y:S02]  /*12b0*/  USHF.R.U32.HI UR20, URZ, 0x4, UR20 ;  /* 0x00000004ff147899 */ /* 0x000fe40008011614 */
[----:B------:R-:W-:Y:S02]  /*12c0*/  USHF.R.U32.HI UR24, URZ, 0x4, UR24 ;  /* 0x00000004ff187899 */ /* 0x000fe40008011618 */
[----:B------:R-:W-:-:S02]  /*12d0*/  USHF.R.U32.HI UR25, URZ, 0x4, UR25 ;  /* 0x00000004ff197899 */ /* 0x000fc40008011619 */
[----:B------:R-:W-:Y:S02]  /*12e0*/  ULOP3.LUT UR32, UR29, 0x3, URZ, 0xfc, !UPT ;  /* 0x000000031d207892 */ /* 0x000fe4000f8efcff */
[----:B------:R-:W-:Y:S02]  /*12f0*/  ULOP3.LUT UR19, UR19, 0x3fc0, URZ, 0xc0, !UPT ;  /* 0x00003fc013137892 */ /* 0x000fe4000f8ec0ff */
[----:B------:R-:W-:Y:S02]  /*1300*/  ULOP3.LUT UR20, UR20, 0x3fc0, URZ, 0xc0, !UPT ;  /* 0x00003fc014147892 */ /* 0x000fe4000f8ec0ff */
[----:B------:R-:W-:Y:S02]  /*1310*/  ULOP3.LUT UR24, UR24, 0x3fc0, URZ, 0xc0, !UPT ;  /* 0x00003fc018187892 */ /* 0x000fe4000f8ec0ff */
[----:B------:R-:W-:Y:S02]  /*1320*/  ULOP3.LUT UR25, UR25, 0x3fc0, URZ, 0xc0, !UPT ;  /* 0x00003fc019197892 */ /* 0x000fe4000f8ec0ff */
[----:B------:R-:W-:Y:S01]  /*1330*/  ULEA.HI UR38, UR38, UR38, URZ, 0x1 ;  /* 0x0000002626267291 */ /* 0x000fe2000f8f08ff */
[----:B----4-:R-:W-:Y:S01]  /*1340*/  R2UR UR39, R0 ;  /* 0x00000000002772ca */ /* 0x010fe200000e0000 */
[----:B------:R-:W-:-:S02]  /*1350*/  ULOP3.LUT UR29, UR29, 0xffff, URZ, 0xc0, !UPT ;  /* 0x0000ffff1d1d7892 */ /* 0x000fc4000f8ec0ff */
[----:B------:R-:W-:Y:S02]  /*1360*/  ULOP3.LUT UR32, UR32, 0xffff, URZ, 0xc0, !UPT ;  /* 0x0000ffff20207892 */ /* 0x000fe4000f8ec0ff */
[----:B------:R-:W-:Y:S02]  /*1370*/  UIADD3 UR30, UPT, UPT, UR12, 0x40, URZ ;  /* 0x000000400c1e7890 */ /* 0x000fe4000fffe0ff */
[----:B------:R-:W-:Y:S02]  /*1380*/  ULOP3.LUT UR19, UR19, 0x10000, URZ, 0xfc, !UPT ;  /* 0x0001000013137892 */ /* 0x000fe4000f8efcff */
[----:B------:R-:W-:Y:S02]  /*1390*/  ULOP3.LUT UR20, UR20, 0x10000, URZ, 0xfc, !UPT ;  /* 0x0001000014147892 */ /* 0x000fe4000f8efcff */
[----:B------:R-:W-:Y:S02]  /*13a0*/  ULOP3.LUT UR24, UR24, 0x10000, URZ, 0xfc, !UPT ;  /* 0x0001000018187892 */ /* 0x000fe4000f8efcff */
[----:B------:R-:W-:-:S02]  /*13b0*/  UIADD3 UR10, UPT, UPT, UR39, 0x100, URZ ;  /* 0x00000100270a7890 */ /* 0x000fc4000fffe0ff */
[----:B------:R-:W-:Y:S02]  /*13c0*/  UIADD3 UR8, UPT, UPT, UR39, 0x104, URZ ;  /* 0x0000010427087890 */ /* 0x000fe4000fffe0ff */
[----:B------:R-:W-:Y:S02]  /*13d0*/  UIADD3 UR6, UPT, UPT, UR39, -0x7fffff00, URZ ;  /* 0x8000010027067890 */ /* 0x000fe4000fffe0ff */
[----:B------:R-:W-:Y:S02]  /*13e0*/  UIADD3 UR4, UPT, UPT, UR39, -0x7ffffefc, URZ ;  /* 0x8000010427047890 */ /* 0x000fe4000fffe0ff */
[----:B------:R-:W-:Y:S02]  /*13f0*/  UIADD3 UR11, UPT, UPT, UR39, 0x108, URZ ;  /* 0x00000108270b7890 */ /* 0x000fe4000fffe0ff */
[----:B------:R-:W-:Y:S02]  /*1400*/  UIADD3 UR9, UPT, UPT, UR39, 0x110, URZ ;  /* 0x0000011027097890 */ /* 0x000fe4000fffe0ff */
[----:B------:R-:W-:-:S02]  /*1410*/  UIADD3 UR7, UPT, UPT, UR39, -0x7ffffef8, URZ ;  /* 0x8000010827077890 */ /* 0x000fc4000fffe0ff */
[----:B------:R-:W-:Y:S02]  /*1420*/  UIADD3 UR5, UPT, UPT, UR39, -0x7ffffef0, URZ ;  /* 0x8000011027057890 */ /* 0x000fe4000fffe0ff */
[----:B------:R-:W-:Y:S02]  /*1430*/  USHF.R.U32.HI UR26, URZ, 0x1, UR10 ;  /* 0x00000001ff1a7899 */ /* 0x000fe4000801160a */
[----:B------:R-:W-:Y:S02]  /*1440*/  USHF.R.U32.HI UR18, URZ, 0x1, UR6 ;  /* 0x00000001ff127899 */ /* 0x000fe40008011606 */
[----:B------:R-:W-:Y:S02]  /*1450*/  USHF.R.U32.HI UR42, URZ, 0x1, UR8 ;  /* 0x00000001ff2a7899 */ /* 0x000fe40008011608 */
[----:B------:R-:W-:Y:S02]  /*1460*/  USHF.R.U32.HI UR40, URZ, 0x1, UR4 ;  /* 0x00000001ff287899 */ /* 0x000fe40008011604 */
[----:B------:R-:W-:-:S02]  /*1470*/  USHF.R.U32.HI UR52, URZ, 0x1a, UR11 ;  /* 0x0000001aff347899 */ /* 0x000fc4000801160b */
[----:B------:R-:W-:Y:S02]  /*1480*/  USHF.R.U32.HI UR46, URZ, 0x1a, UR7 ;  /* 0x0000001aff2e7899 */ /* 0x000fe40008011607 */
[----:B------:R-:W-:Y:S02]  /*1490*/  USHF.R.U32.HI UR17, URZ, 0x1a, UR9 ;  /* 0x0000001aff117899 */ /* 0x000fe40008011609 */
[----:B------:R-:W-:Y:S02]  /*14a0*/  USHF.R.U32.HI UR16, URZ, 0x1a, UR5 ;  /* 0x0000001aff107899 */ /* 0x000fe40008011605 */
[----:B------:R-:W-:Y:S02]  /*14b0*/  ULOP3.LUT UR26, UR26, 0x60000000, URZ, 0xc0, !UPT ;  /* 0x600000001a1a7892 */ /* 0x000fe4000f8ec0ff */
[----:B------:R-:W-:Y:S02]  /*14c0*/  ULOP3.LUT UR18, UR18, 0x60000000, URZ, 0xc0, !UPT ;  /* 0x6000000012127892 */ /* 0x000fe4000f8ec0ff */
[----:B------:R-:W-:-:S02]  /*14d0*/  ULOP3.LUT UR42, UR42, 0x60000000, URZ, 0xc0, !UPT ;  /* 0x600000002a2a7892 */ /* 0x000fc4000f8ec0ff */
[----:B------:R-:W-:Y:S02]  /*14e0*/  ULOP3.LUT UR40, UR40, 0x60000000, URZ, 0xc0, !UPT ;  /* 0x6000000028287892 */ /* 0x000fe4000f8ec0ff */
[----:B------:R-:W-:Y:S02]  /*14f0*/  ULOP3.LUT UR52, UR26, 0x30, UR52, 0xf8, !UPT ;  /* 0x000000301a347892 */ /* 0x000fe4000f8ef834 */
[----:B------:R-:W-:Y:S02]  /*1500*/  ULOP3.LUT UR46, UR18, 0x30, UR46, 0xf8, !UPT ;  /* 0x00000030122e7892 */ /* 0x000fe4000f8ef82e */
[----:B------:R-:W-:Y:S02]  /*1510*/  ULOP3.LUT UR42, UR42, 0x30, UR17, 0xf8, !UPT ;  /* 0x000000302a2a7892 */ /* 0x000fe4000f8ef811 */
[----:B------:R-:W-:Y:S02]  /*1520*/  ULOP3.LUT UR40, UR40, 0x30, UR16, 0xf8, !UPT ;  /* 0x0000003028287892 */ /* 0x000fe4000f8ef810 */
[----:B------:R-:W-:-:S02]  /*1530*/  ULOP3.LUT UR53, UR52, UR41, URZ, 0xfc, !UPT ;  /* 0x0000002934357292 */ /* 0x000fc4000f8efcff */
[----:B------:R-:W-:Y:S02]  /*1540*/  ULOP3.LUT UR47, UR46, UR41, URZ, 0xfc, !UPT ;  /* 0x000000292e2f7292 */ /* 0x000fe4000f8efcff */
[----:B------:R-:W-:Y:S02]  /*1550*/  ULOP3.LUT UR43, UR42, UR41, URZ, 0xfc, !UPT ;  /* 0x000000292a2b7292 */ /* 0x000fe4000f8efcff */
[----:B------:R-:W-:Y:S02]  /*1560*/  ULOP3.LUT UR41, UR40, UR41, URZ, 0xfc, !UPT ;  /* 0x0000002928297292 */ /* 0x000fe4000f8efcff */
[----:B------:R-:W-:Y:S02]  /*1570*/  ULOP3.LUT UR25, UR25, 0x10000, URZ, 0xfc, !UPT ;  /* 0x0001000019197892 */ /* 0x000fe4000f8efcff */
[----:B------:R-:W-:Y:S01]  /*1580*/  USHF.R.S32.HI UR38, URZ, 0x1, UR38 ;  /* 0x00000001ff267899 */ /* 0x000fe20008011426 */
[----:B------:R-:W-:Y:S01]  /*1590*/  UMOV UR37, URZ ;  /* 0x000000ff00257c82 */ /* 0x000fe20008000000 */
[----:B------:R-:W-:Y:S01]  /*15a0*/  UMOV UR36, URZ ;  /* 0x000000ff00247c82 */ /* 0x000fe20008000000 */
[----:B------:R-:W-:Y:S01]  /*15b0*/  UMOV UR52, URZ ;  /* 0x000000ff00347c82 */ /* 0x000fe20008000000 */
[----:B------:R-:W-:Y:S01]  /*15c0*/  UMOV UR46, URZ ;  /* 0x000000ff002e7c82 */ /* 0x000fe20008000000 */
[----:B------:R-:W-:Y:S01]  /*15d0*/  UMOV UR42, URZ ;  /* 0x000000ff002a7c82 */ /* 0x000fe20008000000 */
[----:B------:R-:W-:-:S06]  /*15e0*/  UMOV UR40, URZ ;  /* 0x000000ff00287c82 */ /* 0x000fcc0008000000 */
.L_x_27:
[----:B------:R-:W-:Y:S01]  /*15f0*/  USHF.L.U32 UR16, UR37, 0x1f, URZ ;  /* 0x0000001f25107899 */ /* 0x000fe200080006ff */
[----:B------:R-:W-:Y:S01]  /*1600*/  SHF.L.U32 R2, R4, 0x1f, RZ ;  /* 0x0000001f04027819 */ /* 0x000fe200000006ff */
[----:B------:R-:W-:Y:S02]  /*1610*/  ULEA UR17, UR36, UR12, 0x3 ;  /* 0x0000000c24117291 */ /* 0x000fe4000f8e18ff */
[----:B------:R-:W-:Y:S02]  /*1620*/  UIADD3 UR27, UPT, UPT, UR38, UR27, URZ ;  /* 0x0000001b261b7290 */ /* 0x000fe4000fffe0ff */
[----:B----4-:R-:W-:Y:S01]  /*1630*/  MOV R0, UR16 ;  /* 0x0000001000007c02 */ /* 0x010fe20008000f00 */
[----:B------:R-:W-:-:S04]  /*1640*/  UPLOP3.LUT UP2, UPT, UPT, UPT, UPT, 0x40, 0x4 ;  /* 0x000000000004789c */ /* 0x000fc80003f4e870 */
[----:B-1---5:R1:W4:Y:S01]  /*1650*/  SYNCS.PHASECHK.TRANS64.TRYWAIT P1, [UR17], R0 ;  /* 0x00000000ff0075a7 */ /* 0x0223220008021111 */
[----:B------:R-:W5:Y:S02]  /*1660*/  SYNCS.PHASECHK.TRANS64.TRYWAIT P0, [UR12+0x48], R2 ;  /* 0x00004802ff0075a7 */ /* 0x000f64000800110c */
[----:B-1--45:R-:W-:Y:S05]  /*1670*/  @!P0 BRA `(.L_x_23) ;  /* 0x0000001800348947 */ /* 0x032fea0003800000 */
.L_x_48:
[----:B------:R-:W-:-:S05]  /*1680*/  UMOV UR35, URZ ;  /* 0x000000ff00237c82 */ /* 0x000fca0008000000 */
.L_x_26:
[----:B------:R-:W-:Y:S02]  /*1690*/  UIADD3 UR26, UPT, UPT, UR36, 0x1, URZ ;  /* 0x00000001241a7890 */ /* 0x000fe4000fffe0ff */
[----:B------:R-:W-:Y:S02]  /*16a0*/  UISETP.GT.U32.AND UP0, UPT, UR35, 0xe, UPT ;  /* 0x0000000e2300788c */ /* 0x000fe4000bf04070 */
[----:B----4-:R-:W-:Y:S02]  /*16b0*/  ULEA UR68, UR36, UR20, 0x6 ;  /* 0x0000001424447291 */ /* 0x010fe4000f8e30ff */
[----:B------:R-:W-:Y:S02]  /*16c0*/  ULEA UR64, UR36, UR19, 0x7 ;  /* 0x0000001324407291 */ /* 0x000fe4000f8e38ff */
[----:B------:R-:W-:Y:S01]  /*16d0*/  ULEA UR56, UR36, UR25, 0xb ;  /* 0x0000001924387291 */ /* 0x000fe2000f8e58ff */
[----:B------:R-:W-:Y:S01]  /*16e0*/  PLOP3.LUT P0, PT, PT, PT, UP0, 0x80, 0x8 ;  /* 0x000000000008781c */ /* 0x000fe20003f0f008 */
[----:B------:R-:W-:Y:S02]  /*16f0*/  ULEA UR54, UR36, UR24, 0xa ;  /* 0x0000001824367291 */ /* 0x000fe4000f8e50ff */
[----:B------:R-:W-:Y:S02]  /*1700*/  ULEA UR17, UR36, UR12, 0x3 ;  /* 0x0000000c24117291 */ /* 0x000fe4000f8e18ff */
[----:B------:R-:W-:Y:S02]  /*1710*/  UISETP.NE.AND UP1, UPT, UR26, 0x4, UPT ;  /* 0x000000041a00788c */ /* 0x000fe4000bf25270 */
[----:B------:R-:W-:Y:S02]  /*1720*/  UIADD3 UR66, UPT, UPT, UR68, 0x20, URZ ;  /* 0x0000002044427890 */ /* 0x000fe4000fffe0ff */
        /* <DEDUP_REMOVED lines=10> */
[----:B------:R-:W-:Y:S02]  /*17d0*/  USEL UR31, URZ, 0x1, UP1 ;  /* 0x00000001ff1f7887 */ /* 0x000fe40008800000 */
[----:B------:R-:W-:Y:S01]  /*17e0*/  USEL UR36, UR26, URZ, UP1 ;  /* 0x000000ff1a247287 */ /* 0x000fe20008800000 */
[----:B------:R-:W-:Y:S01]  /*17f0*/  UMOV UR69, 0x4008 ;  /* 0x0000400800457882 */ /* 0x000fe20000000000 */
        /* <DEDUP_REMOVED lines=10> */
[----:B-----5:R-:W-:Y:S05]  /*18a0*/  @P1 BRA `(.L_x_24) ;  /* 0x0000000000101947 */ /* 0x020fea0003800000 */
[----:B------:R-:W-:Y:S06]  /*18b0*/  USHF.L.U32 UR26, UR37, 0x1f, URZ ;  /* 0x0000001f251a7899 */ /* 0x000fec00080006ff */
[----:B-1----:R-:W-:Y:S04]  /*18c0*/  MOV R0, UR26 ;  /* 0x0000001a00007c02 */ /* 0x002fe80008000f00 */
[----:B------:R-:W1:Y:S02]  /*18d0*/  SYNCS.PHASECHK.TRANS64.TRYWAIT P1, [UR17], R0 ;  /* 0x00000000ff0075a7 */ /* 0x000e640008021111 */
[----:B-1----:R-:W-:Y:S05]  /*18e0*/  @!P1 BRA `(.L_x_25) ;  /* 0x0000001400b89947 */ /* 0x002fea0003800000 */
.L_x_24:
[----:B------:R-:W-:Y:S01]  /*18f0*/  ULOP3.LUT UR37, UR37, UR31, URZ, 0x3c, !UPT ;  /* 0x0000001f25257292 */ /* 0x000fe2000f8e3cff */
[----:B------:R-:W-:Y:S01]  /*1900*/  PLOP3.LUT P1, PT, PT, PT, PT, 0x80, 0x8 ;  /* 0x000000000008781c */ /* 0x000fe20003f2f070 */
[----:B------:R-:W-:Y:S01]  /*1910*/  @!UP0 ULEA UR17, UR36, UR12, 0x3 ;  /* 0x0000000c24118291 */ /* 0x000fe2000f8e18ff */
[----:B------:R4:W-:Y:S01]  /*1920*/  UTCCP.T.S.4x32dp128bit tmem[UR39+0x100], gdesc[UR68] ;  /* 0x00010044270079e7 */ /* 0x0009e20009100000 */
[----:B------:R-:W-:Y:S01]  /*1930*/  UMOV UR72, UR16 ;  /* 0x0000001000487c82 */ /* 0x000fe20008000000 */
[----:B------:R-:W-:Y:S01]  /*1940*/  @!UP0 USHF.L.U32 UR16, UR37, 0x1f, URZ ;  /* 0x0000001f25108899 */ /* 0x000fe200080006ff */
[----:B------:R4:W-:Y:S01]  /*1950*/  UTCCP.T.S.4x32dp128bit tmem[UR39+0x104], gdesc[UR66] ;  /* 0x00010442270079e7 */ /* 0x0009e20009100000 */
[----:B------:R4:W-:Y:S01]  /*1960*/  UTCCP.T.S.4x32dp128bit tmem[UR39+0x108], gdesc[UR64] ;  /* 0x00010840270079e7 */ /* 0x0009e20009100000 */
[----:B------:R4:W-:Y:S01]  /*1970*/  UTCCP.T.S.4x32dp128bit tmem[UR39+0x10c], gdesc[UR62] ;  /* 0x00010c3e270079e7 */ /* 0x0009e20009100000 */
[----:B------:R4:W-:Y:S01]  /*1980*/  UTCCP.T.S.4x32dp128bit tmem[UR39+0x110], gdesc[UR60] ;  /* 0x0001103c270079e7 */ /* 0x0009e20009100000 */
[----:B------:R4:W-:Y:S01]  /*1990*/  UTCCP.T.S.4x32dp128bit tmem[UR39+0x114], gdesc[UR58] ;  /* 0x0001143a270079e7 */ /* 0x0009e20009100000 */
[----:B------:R4:W-:Y:S01]  /*19a0*/  UTCOMMA gdesc[UR54], gdesc[UR56], tmem[UR39], tmem[UR52], idesc[UR53], tmem[UR10], UP2 ;  /* 0xc00a3438360075ea */ /* 0x0009e20009000027 */
[----:B------:R-:W-:Y:S01]  /*19b0*/  UMOV UR70, UR34 ;  /* 0x0000002200467c82 */ /* 0x000fe20008000000 */
[----:B------:R-:W-:Y:S01]  /*19c0*/  UMOV UR71, 0x40004040 ;  /* 0x4000404000477882 */ /* 0x000fe20000000000 */
[----:B-1----:R-:W-:Y:S01]  /*19d0*/  MOV R0, UR16 ;  /* 0x0000001000007c02 */ /* 0x002fe20008000f00 */
[----:B------:R4:W-:Y:S01]  /*19e0*/  UTCOMMA gdesc[UR48], gdesc[UR50], tmem[UR39], tmem[UR46], idesc[UR47], tmem[UR6], UPT ;  /* 0xc0062e32300075ea */ /* 0x0009e2000b800027 */
[----:B------:R-:W-:Y:S01]  /*19f0*/  UMOV UR73, 0x40004040 ;  /* 0x4000404000497882 */ /* 0x000fe20000000000 */
[----:B------:R-:W-:Y:S01]  /*1a00*/  UMOV UR74, UR18 ;  /* 0x00000012004a7c82 */ /* 0x000fe20008000000 */
[----:B------:R-:W-:Y:S01]  /*1a10*/  UMOV UR75, 0x40004040 ;  /* 0x40004040004b7882 */ /* 0x000fe20000000000 */
[----:B------:R4:W-:Y:S01]  /*1a20*/  UTCOMMA gdesc[UR70], gdesc[UR44], tmem[UR39], tmem[UR42], idesc[UR43], tmem[UR8], UPT ;  /* 0xc0082a2c460075ea */ /* 0x0009e2000b800027 */
[----:B------:R4:W-:Y:S01]  /*1a30*/  UTCOMMA gdesc[UR74], gdesc[UR72], tmem[UR39], tmem[UR40], idesc[UR41], tmem[UR4], UPT ;  /* 0xc00428484a0075ea */ /* 0x0009e2000b800027 */
[----:B------:R4:W-:Y:S01]  /*1a40*/  UTCBAR.MULTICAST [UR33], URZ, UR32 ;  /* 0x000000ff210073e9 */ /* 0x0009e20008000820 */
[----:B------:R4:W5:Y:S01]  /*1a50*/  @!P0 SYNCS.PHASECHK.TRANS64.TRYWAIT P1, [UR17], R0 ;  /* 0x00000000ff0085a7 */ /* 0x0009620008021111 */
[----:B------:R-:W-:Y:S02]  /*1a60*/  UIADD3 UR35, UPT, UPT, UR35, 0x1, URZ ;  /* 0x0000000123237890 */ /* 0x000fe4000fffe0ff */
[----:B------:R-:W-:Y:S02]  /*1a70*/  UPLOP3.LUT UP2, UPT, UPT, UPT, UPT, 0x80, 0x8 ;  /* 0x000000000008789c */ /* 0x000fe40003f4f070 */
[----:B------:R-:W-:Y:S09]  /*1a80*/  UISETP.NE.AND UP0, UPT, UR35, 0x10, UPT ;  /* 0x000000102300788c */ /* 0x000ff2000bf05270 */
[----:B------:R-:W-:Y:S05]  /*1a90*/  BRA.U UP0, `(.L_x_26) ;  /* 0xfffffff900fc7547 */ /* 0x000fea000b83ffff */
[----:B------:R1:W-:Y:S01]  /*1aa0*/  UTCBAR.MULTICAST [UR30], URZ, UR29 ;  /* 0x000000ff1e0073e9 */ /* 0x0003e2000800081d */
[----:B------:R-:W-:Y:S01]  /*1ab0*/  UISETP.GE.AND UP0, UPT, UR27, 0x100, UPT ;  /* 0x000001001b00788c */ /* 0x000fe2000bf06270 */
[----:B------:R-:W-:-:S08]  /*1ac0*/  LOP3.LUT R4, R4, 0x1, RZ, 0x3c, !PT ;  /* 0x0000000104047812 */ /* 0x000fd000078e3cff */
[----:B------:R-:W-:Y:S05]  /*1ad0*/  BRA.U !UP0, `(.L_x_27) ;  /* 0xfffffff908c47547 */ /* 0x000fea000b83ffff */
.L_x_22:
[----:B------:R-:W-:-:S09]  /*1ae0*/  UISETP.NE.AND UP0, UPT, UR28, URZ, UPT ;  /* 0x000000ff1c00728c */ /* 0x000fd2000bf05270 */
[----:B------:R-:W-:Y:S05]  /*1af0*/  BRA.U UP0, `(.L_x_21) ;  /* 0x0000000100187547 */ /* 0x000fea000b800000 */
[----:B-1--4-:R-:W1:Y:S01]  /*1b00*/  S2R R0, SR_CgaCtaId ;  /* 0x0000000000007919 */ /* 0x012e620000008800 */
[----:B------:R-:W-:Y:S01]  /*1b10*/  MOV R7, 0x400 ;  /* 0x0000040000077802 */ /* 0x000fe20000000f00 */
[----:B------:R-:W-:-:S03]  /*1b20*/  IMAD.U32 R6, R4, -0x80000000, RZ ;  /* 0x8000000004067824 */ /* 0x000fc600078e00ff */
[----:B-1----:R-:W-:-:S04]  /*1b30*/  LEA R9, R0, R7, 0x18 ;  /* 0x0000000700097211 */ /* 0x002fc800078ec0ff */
[----:B------:R-:W1:Y:S02]  /*1b40*/  SYNCS.PHASECHK.TRANS64.TRYWAIT P0, [R9+URZ+0x48], R6 ;  /* 0x00004806090075a7 */ /* 0x000e6400080011ff */
[----:B-1----:R-:W-:Y:S05]  /*1b50*/  @!P0 BRA `(.L_x_28) ;  /* 0x00000014003c8947 */ /* 0x002fea0003800000 */
.L_x_21:
[----:B------:R-:W-:-:S13]  /*1b60*/  ISETP.GT.AND P0, PT, R5, 0x3, PT ;  /* 0x000000030500780c */ /* 0x000fda0003f04270 */
[----:B-12345:R-:W-:Y:S05]  /*1b70*/  @P0 EXIT ;  /* 0x000000000000094d */ /* 0x03efea0003800000 */
[----:B------:R-:W-:-:S13]  /*1b80*/  ISETP.NE.AND P0, PT, R5, RZ, PT ;  /* 0x000000ff0500720c */ /* 0x000fda0003f05270 */
[----:B------:R-:W-:Y:S05]  /*1b90*/  @P0 BRA `(.L_x_29) ;  /* 0x0000000000b80947 */ /* 0x000fea0003800000 */
[----:B------:R-:W1:Y:S01]  /*1ba0*/  S2UR UR6, SR_CgaCtaId ;  /* 0x00000000000679c3 */ /* 0x000e620000008800 */
[----:B------:R-:W-:Y:S01]  /*1bb0*/  NOP ;  /* 0x0000000000007918 */ /* 0x000fe20000000000 */
[----:B------:R-:W-:Y:S01]  /*1bc0*/  UMOV UR4, 0x40 ;  /* 0x0000004000047882 */ /* 0x000fe20000000000 */
[----:B------:R-:W-:Y:S01]  /*1bd0*/  UMOV UR5, 0x400 ;  /* 0x0000040000057882 */ /* 0x000fe20000000000 */
[----:B-1----:R-:W-:Y:S02]  /*1be0*/  ULEA UR4, UR6, UR4, 0x18 ;  /* 0x0000000406047291 */ /* 0x002fe4000f8ec0ff */
[----:B------:R-:W-:-:S07]  /*1bf0*/  ULEA UR5, UR6, UR5, 0x18 ;  /* 0x0000000506057291 */ /* 0x000fce000f8ec0ff */
[----:B------:R-:W1:Y:S02]  /*1c00*/  LDS.U8 R0, [UR4] ;  /* 0x00000004ff007984 */ /* 0x000e640008000000 */
[----:B-1----:R-:W-:-:S13]  /*1c10*/  ISETP.NE.AND P0, PT, R0, RZ, PT ;  /* 0x000000ff0000720c */ /* 0x002fda0003f05270 */
[----:B------:R-:W-:Y:S05]  /*1c20*/  @P0 BRA `(.L_x_30) ;  /* 0x00000000007c0947 */ /* 0x000fea0003800000 */
[----:B------:R-:W-:-:S13]  /*1c30*/  ELECT P0, URZ, PT ;  /* 0x0000000000ff782f */ /* 0x000fda0003800000 */
[----:B------:R-:W-:Y:S05]  /*1c40*/  @!P0 BRA `(.L_x_31) ;  /* 0x0000000000848947 */ /* 0x000fea0003800000 */
[----:B------:R-:W-:Y:S01]  /*1c50*/  UMOV UR4, 0x10 ;  /* 0x0000001000047882 */ /* 0x000fe20000000000 */
[----:B------:R-:W-:-:S04]  /*1c60*/  IMAD.MOV.U32 R2, RZ, RZ, 0xffff ;  /* 0x0000ffffff027424 */ /* 0x000fc800078e00ff */
[----:B------:R-:W-:Y:S04]  /*1c70*/  DEPBAR.LE SB1, 0x36 ;  /* 0x00009d800000791a */ /* 0x000fe80000000000 */
[----:B------:R-:W1:Y:S02]  /*1c80*/  UTCATOMSWS.FIND_AND_SET.ALIGN UP0, UR4, UR4 ;  /* 0x00000004000475e3 */ /* 0x000e640008000800 */
[----:B-1----:R-:W-:Y:S01]  /*1c90*/  PLOP3.LUT P0, PT, PT, PT, UP0, 0x80, 0x8 ;  /* 0x000000000008781c */ /* 0x002fe20003f0f008 */
[----:B------:R-:W-:-:S03]  /*1ca0*/  IMAD.U32 R7, RZ, RZ, UR4 ;  /* 0x00000004ff077e24 */ /* 0x000fc6000f8e00ff */
[----:B------:R-:W-:-:S04]  /*1cb0*/  SEL R0, RZ, 0xffffffff, !P0 ;  /* 0xffffffffff007807 */ /* 0x000fc80004000000 */
[----:B------:R-:W-:Y:S01]  /*1cc0*/  ISETP.NE.AND P0, PT, R0, RZ, PT ;  /* 0x000000ff0000720c */ /* 0x000fe20003f05270 */
[----:B------:R-:W-:-:S12]  /*1cd0*/  IMAD.MOV.U32 R0, RZ, RZ, 0x1 ;  /* 0x00000001ff007424 */ /* 0x000fd800078e00ff */
[----:B------:R-:W-:Y:S05]  /*1ce0*/  @P0 BRA `(.L_x_32) ;  /* 0x0000000000240947 */ /* 0x000fea0003800000 */
.L_x_33:
[----:B------:R-:W-:Y:S05]  /*1cf0*/  NANOSLEEP 0x64 ;  /* 0x000000640000795d */ /* 0x000fea0003800000 */
[----:B------:R-:W-:-:S05]  /*1d00*/  UMOV UR4, 0x10 ;  /* 0x0000001000047882 */ /* 0x000fca0000000000 */
[----:B------:R-:W-:Y:S04]  /*1d10*/  DEPBAR.LE SB1, 0x36 ;  /* 0x00009d800000791a */ /* 0x000fe80000000000 */
[----:B------:R-:W1:Y:S02]  /*1d20*/  UTCATOMSWS.FIND_AND_SET.ALIGN UP0, UR4, UR4 ;  /* 0x00000004000475e3 */ /* 0x000e640008000800 */
[----:B-1----:R-:W-:Y:S01]  /*1d30*/  PLOP3.LUT P0, PT, PT, PT, UP0, 0x80, 0x8 ;  /* 0x000000000008781c */ /* 0x002fe20003f0f008 */
[----:B------:R-:W-:-:S03]  /*1d40*/  IMAD.U32 R7, RZ, RZ, UR4 ;  /* 0x00000004ff077e24 */ /* 0x000fc6000f8e00ff */
[----:B------:R-:W-:-:S04]  /*1d50*/  SEL R4, RZ, 0xffffffff, !P0 ;  /* 0xffffffffff047807 */ /* 0x000fc80004000000 */
[----:B------:R-:W-:-:S13]  /*1d60*/  ISETP.NE.AND P0, PT, R4, RZ, PT ;  /* 0x000000ff0400720c */ /* 0x000fda0003f05270 */
[----:B------:R-:W-:Y:S05]  /*1d70*/  @!P0 BRA `(.L_x_33) ;  /* 0xfffffffc00dc8947 */ /* 0x000fea000383ffff */
.L_x_32:
[C---:B------:R-:W-:Y:S01]  /*1d80*/  VIADD R5, R7.reuse, 0x10 ;  /* 0x0000001007057836 */ /* 0x040fe20000000000 */
[----:B------:R-:W-:Y:S01]  /*1d90*/  UMOV UR4, 0x50 ;  /* 0x0000005000047882 */ /* 0x000fe20000000000 */
[----:B------:R-:W-:Y:S01]  /*1da0*/  SHF.L.U32 R2, R2, R7, RZ ;  /* 0x0000000702027219 */ /* 0x000fe200000006ff */
[----:B------:R-:W-:Y:S01]  /*1db0*/  ULEA UR4, UR6, UR4, 0x18 ;  /* 0x0000000406047291 */ /* 0x000fe2000f8ec0ff */
[----:B------:R-:W-:Y:S01]  /*1dc0*/  IMAD.SHL.U32 R7, R7, 0x20, RZ ;  /* 0x0000002007077824 */ /* 0x000fe200078e00ff */
[----:B------:R-:W-:-:S04]  /*1dd0*/  SHF.L.U32 R5, R0, R5, RZ ;  /* 0x0000000500057219 */ /* 0x000fc800000006ff */
[----:B------:R-:W-:-:S05]  /*1de0*/  LOP3.LUT R2, R5, R2, RZ, 0xfc, !PT ;  /* 0x0000000205027212 */ /* 0x000fca00078efcff */
[----:B------:R1:W-:Y:S04]  /*1df0*/  ATOMS.OR RZ, [UR4], R2 ;  /* 0x00000002ffff798c */ /* 0x0003e8000b000004 */
[----:B------:R1:W-:Y:S01]  /*1e00*/  STS [UR5+0x58], R7 ;  /* 0x00005807ff007988 */ /* 0x0003e20008000805 */
[----:B------:R-:W-:Y:S05]  /*1e10*/  BRA `(.L_x_31) ;  /* 0x0000000000107947 */ /* 0x000fea0003800000 */
.L_x_30:
[----:B------:R-:W-:Y:S02]  /*1e20*/  MOV R0, 0xffffffff ;  /* 0xffffffff00007802 */ /* 0x000fe40000000f00 */
[----:B------:R-:W-:-:S03]  /*1e30*/  MOV R4, 0x1e60 ;  /* 0x00001e6000047802 */ /* 0x000fc60000000f00 */
[----:B------:R1:W-:Y:S04]  /*1e40*/  STS [UR5+0x58], R0 ;  /* 0x00005800ff007988 */ /* 0x0003e80008000805 */
[----:B-1----:R-:W-:Y:S05]  /*1e50*/  CALL.REL.NOINC `($__internal_1_$__cuda_sm10x_tcgen05_guardrail_trap_phase_invalid_during_alloc) ;  /* 0x0000001000bc7944 */ /* 0x002fea0003c00000 */
.L_x_31:
[----:B------:R-:W-:Y:S05]  /*1e60*/  WARPSYNC.ALL ;  /* 0x0000000000007948 */ /* 0x000fea0003800000 */
[----:B------:R-:W-:Y:S01]  /*1e70*/  NOP ;  /* 0x0000000000007918 */ /* 0x000fe20000000000 */
.L_x_29:
[----:B------:R-:W2:Y:S08]  /*1e80*/  S2UR UR17, SR_CgaCtaId ;  /* 0x00000000001179c3 */ /* 0x000eb00000008800 */
[----:B------:R-:W-:Y:S06]  /*1e90*/  BAR.SYNC.DEFER_BLOCKING 0x3, 0xa0 ;  /* 0x00c2800000007b1d */ /* 0x000fec0000010000 */
[----:B------:R-:W-:-:S02]  /*1ea0*/  UMOV UR4, 0x400 ;  /* 0x0000040000047882 */ /* 0x000fc40000000000 */
[----:B------:R-:W3:Y:S01]  /*1eb0*/  S2UR UR19, SR_CTAID.Z ;  /* 0x00000000001379c3 */ /* 0x000ee20000002700 */
[----:B--2---:R-:W-:Y:S02]  /*1ec0*/  ULEA UR17, UR17, UR4, 0x18 ;  /* 0x0000000411117291 */ /* 0x004fe4000f8ec0ff */
[----:B---3--:R-:W-:-:S07]  /*1ed0*/  UISETP.GT.U32.AND UP0, UPT, UR19, 0xff, UPT ;  /* 0x000000ff1300788c */ /* 0x008fce000bf04070 */
[----:B------:R-:W2:Y:S02]  /*1ee0*/  LDS R0, [UR17+0x58] ;  /* 0x00005811ff007984 */ /* 0x000ea40008000800 */
[----:B--2---:R-:W-:Y:S01]  /*1ef0*/  R2UR UR20, R0 ;  /* 0x00000000001472ca */ /* 0x004fe200000e0000 */
[----:B------:R-:W-:-:S14]  /*1f00*/  BRA.U UP0, `(.L_x_34) ;  /* 0x0000000d00247547 */ /* 0x000fdc000b800000 */
[----:B------:R-:W2:Y:S01]  /*1f10*/  LDCU.64 UR4, c[0x0][0x648] ;  /* 0x0000c900ff0477ac */ /* 0x000ea20008000a00 */
[----:B------:R-:W-:Y:S01]  /*1f20*/  SHF.R.U32.HI R0, RZ, 0x5, R3 ;  /* 0x00000005ff007819 */ /* 0x000fe20000011603 */
[----:B------:R-:W3:Y:S01]  /*1f30*/  S2UR UR18, SR_CTAID.X ;  /* 0x00000000001279c3 */ /* 0x000ee20000002500 */
[----:B------:R-:W4:Y:S02]  /*1f40*/  LDCU UR25, c[0x0][0x374] ;  /* 0x00006e80ff1977ac */ /* 0x000f240008000800 */
[----:B------:R-:W-:Y:S01]  /*1f50*/  R2UR UR10, R0 ;  /* 0x00000000000a72ca */ /* 0x000fe200000e0000 */
[----:B------:R-:W-:Y:S01]  /*1f60*/  IMAD.SHL.U32 R0, R3, 0x40, RZ ;  /* 0x0000004003007824 */ /* 0x000fe200078e00ff */
[----:B------:R-:W4:Y:S04]  /*1f70*/  LDCU UR16, c[0x0][0x370] ;  /* 0x00006e00ff1077ac */ /* 0x000f280008000800 */
[----:B------:R-:W-:Y:S01]  /*1f80*/  LOP3.LUT R0, R0, 0x7c0, RZ, 0xc0, !PT ;  /* 0x000007c000007812 */ /* 0x000fe200078ec0ff */
[----:B------:R-:W5:Y:S01]  /*1f90*/  LDCU UR12, c[0x0][0x378] ;  /* 0x00006f00ff0c77ac */ /* 0x000f620008000800 */
[----:B------:R-:W1:Y:S05]  /*1fa0*/  LDCU.64 UR30, c[0x0][0x348] ;  /* 0x00006900ff1e77ac */ /* 0x000e6a0008000a00 */
[----:B------:R-:W-:Y:S01]  /*1fb0*/  IMAD.U32 R3, RZ, RZ, UR10 ;  /* 0x0000000aff037e24 */ /* 0x000fe2000f8e00ff */
[----:B--2---:R-:W-:-:S03]  /*1fc0*/  UIMAD.WIDE.U32 UR6, UR19, UR5, URZ ;  /* 0x00000005130672a5 */ /* 0x004fc6000f8e00ff */
[----:B------:R-:W-:Y:S01]  /*1fd0*/  IMAD R3, R3, 0x800, R0 ;  /* 0x0000080003037824 */ /* 0x000fe200078e0200 */
[----:B------:R-:W-:Y:S01]  /*1fe0*/  UMOV UR24, 0x400 ;  /* 0x0000040000187882 */ /* 0x000fe20000000000 */
[----:B------:R-:W-:Y:S01]  /*1ff0*/  UIADD3 UR5, UPT, UPT, UR19, -UR7, URZ ;  /* 0x8000000713057290 */ /* 0x000fe2000fffe0ff */
[----:B------:R-:W2:Y:S01]  /*2000*/  S2R R0, SR_LANEID ;  /* 0x0000000000007919 */ /* 0x000ea20000000000 */
[----:B------:R-:W-:Y:S01]  /*2010*/  VIADD R3, R3, UR17 ;  /* 0x0000001103037c36 */ /* 0x000fe20008000000 */
[----:B----4-:R-:W-:Y:S02]  /*2020*/  UIMAD UR16, UR25, UR16, URZ ;  /* 0x00000010191072a4 */ /* 0x010fe4000f8e02ff */
[----:B------:R-:W-:Y:S01]  /*2030*/  USHF.R.U32.HI UR5, URZ, UR23, UR5 ;  /* 0x00000017ff057299 */ /* 0x000fe20008011605 */
[C---:B-1----:R-:W-:Y:S01]  /*2040*/  VIADD R2, R3.reuse, 0x430 ;  /* 0x0000043003027836 */ /* 0x042fe20000000000 */
[----:B------:R-:W1:Y:S01]  /*2050*/  LDCU UR6, c[0x0][0x658] ;  /* 0x0000cb00ff0677ac */ /* 0x000e620008000800 */
[----:B------:R-:W-:Y:S01]  /*2060*/  VIADD R5, R3, 0x420 ;  /* 0x0000042003057836 */ /* 0x000fe20000000000 */
[----:B------:R-:W-:-:S02]  /*2070*/  UIADD3 UR5, UPT, UPT, UR7, UR5, URZ ;  /* 0x0000000507057290 */ /* 0x000fc4000fffe0ff */
[----:B------:R-:W-:Y:S01]  /*2080*/  SHF.R.U32.HI R55, RZ, 0x3, R2 ;  /* 0x00000003ff377819 */ /* 0x000fe20000011602 */
[----:B-----5:R-:W-:Y:S01]  /*2090*/  UIMAD UR12, UR16, UR12, URZ ;  /* 0x0000000c100c72a4 */ /* 0x020fe2000f8e02ff */
[----:B------:R-:W-:Y:S01]  /*20a0*/  SHF.R.U32.HI R54, RZ, 0x3, R5 ;  /* 0x00000003ff367819 */ /* 0x000fe20000011605 */
[----:B------:R-:W-:Y:S01]  /*20b0*/  USHF.R.U32.HI UR11, URZ, UR22, UR5 ;  /* 0x00000016ff0b7299 */ /* 0x000fe20008011605 */
[----:B------:R-:W-:Y:S01]  /*20c0*/  LOP3.LUT R55, R2, 0x30, R55, 0x78, !PT ;  /* 0x0000003002377812 */ /* 0x000fe200078e7837 */
[C---:B------:R-:W-:Y:S01]  /*20d0*/  VIADD R2, R3.reuse, 0x410 ;  /* 0x0000041003027836 */ /* 0x040fe20000000000 */
[----:B---3--:R-:W-:Y:S01]  /*20e0*/  USHF.L.U32 UR18, UR18, 0x7, URZ ;  /* 0x0000000712127899 */ /* 0x008fe200080006ff */
[----:B------:R-:W-:Y:S01]  /*20f0*/  VIADD R3, R3, 0x400 ;  /* 0x0000040003037836 */ /* 0x000fe20000000000 */
[----:B------:R-:W-:Y:S01]  /*2100*/  UIADD3 UR11, UPT, UPT, -UR11, URZ, URZ ;  /* 0x000000ff0b0b7290 */ /* 0x000fe2000fffe1ff */
[----:B------:R-:W-:Y:S01]  /*2110*/  LOP3.LUT R54, R5, 0x30, R54, 0x78, !PT ;  /* 0x0000003005367812 */ /* 0x000fe200078e7836 */
[----:B------:R-:W-:Y:S01]  /*2120*/  ULEA.HI UR12, UR12, UR12, URZ, 0x1 ;  /* 0x0000000c0c0c7291 */ /* 0x000fe2000f8f08ff */
[----:B------:R-:W-:Y:S01]  /*2130*/  SHF.R.U32.HI R53, RZ, 0x3, R2 ;  /* 0x00000003ff357819 */ /* 0x000fe20000011602 */
[----:B------:R-:W-:Y:S01]  /*2140*/  UIMAD UR11, UR4, UR11, UR19 ;  /* 0x0000000b040b72a4 */ /* 0x000fe2000f8e0213 */
[----:B------:R-:W-:Y:S01]  /*2150*/  SHF.R.U32.HI R52, RZ, 0x3, R3 ;  /* 0x00000003ff347819 */ /* 0x000fe20000011603 */
[----:B------:R-:W3:Y:S01]  /*2160*/  LDCU.64 UR4, c[0x0][0x660] ;  /* 0x0000cc00ff0477ac */ /* 0x000ee20008000a00 */
[----:B------:R-:W-:-:S02]  /*2170*/  LOP3.LUT R53, R2, 0x30, R53, 0x78, !PT ;  /* 0x0000003002357812 */ /* 0x000fc400078e7835 */
[----:B------:R-:W-:Y:S01]  /*2180*/  LOP3.LUT R52, R3, 0x30, R52, 0x78, !PT ;  /* 0x0000003003347812 */ /* 0x000fe200078e7834 */
[----:B-1----:R-:W-:Y:S01]  /*2190*/  UIMAD.WIDE.U32 UR6, UR11, UR6, URZ ;  /* 0x000000060b0672a5 */ /* 0x002fe2000f8e00ff */
[----:B------:R-:W-:Y:S01]  /*21a0*/  IMAD.MOV.U32 R3, RZ, RZ, RZ ;  /* 0x000000ffff037224 */ /* 0x000fe200078e00ff */
[----:B------:R-:W-:Y:S01]  /*21b0*/  UMOV UR29, 0x400 ;  /* 0x00000400001d7882 */ /* 0x000fe20000000000 */
[----:B------:R-:W-:Y:S01]  /*21c0*/  UMOV UR28, 0x400 ;  /* 0x00000400001c7882 */ /* 0x000fe20000000000 */
[----:B------:R-:W-:Y:S01]  /*21d0*/  UIADD3 UR6, UPT, UPT, UR11, -UR7, URZ ;  /* 0x800000070b067290 */ /* 0x000fe2000fffe0ff */
[----:B------:R-:W1:Y:S03]  /*21e0*/  LDCU.64 UR26, c[0x0][0x358] ;  /* 0x00006b00ff1a77ac */ /* 0x000e660008000a00 */
[----:B------:R-:W-:Y:S02]  /*21f0*/  USHF.R.U32.HI UR6, URZ, UR21, UR6 ;  /* 0x00000015ff067299 */ /* 0x000fe40008011606 */
[----:B------:R-:W-:-:S02]  /*2200*/  ULOP3.LUT UR18, UR18, 0x80, URZ, 0xc0, !UPT ;  /* 0x0000008012127892 */ /* 0x000fc4000f8ec0ff */
[----:B------:R-:W-:Y:S02]  /*2210*/  UIADD3 UR6, UPT, UPT, UR7, UR6, URZ ;  /* 0x0000000607067290 */ /* 0x000fe4000fffe0ff */
[----:B------:R-:W-:Y:S02]  /*2220*/  ULEA UR16, UR10, UR20, 0x15 ;  /* 0x000000140a107291 */ /* 0x000fe4000f8ea8ff */
[----:B------:R-:W-:Y:S02]  /*2230*/  USHF.R.U32.HI UR6, URZ, UR13, UR6 ;  /* 0x0000000dff067299 */ /* 0x000fe40008011606 */
[----:B------:R-:W-:Y:S02]  /*2240*/  ULEA UR17, UR10, UR17, 0x2 ;  /* 0x000000110a117291 */ /* 0x000fe4000f8e10ff */
[----:B---3--:R-:W-:Y:S02]  /*2250*/  UIMAD.WIDE.U32 UR8, UR6, UR5, URZ ;  /* 0x00000005060872a5 */ /* 0x008fe4000f8e00ff */
[----:B------:R-:W-:-:S05]  /*2260*/  USHF.R.S32.HI UR12, URZ, 0x1, UR12 ;  /* 0x00000001ff0c7899 */ /* 0x000fca000801140c */
[----:B------:R-:W-:Y:S02]  /*2270*/  UMOV UR7, UR9 ;  /* 0x0000000900077c82 */ /* 0x000fe40008000000 */
[----:B------:R-:W-:Y:S02]  /*2280*/  UIADD3 UR5, UPT, UPT, UR6, -UR7, URZ ;  /* 0x8000000706057290 */ /* 0x000fe4000fffe0ff */
[----:B------:R-:W3:Y:S02]  /*2290*/  S2UR UR9, SR_CgaCtaId ;  /* 0x00000000000979c3 */ /* 0x000ee40000008800 */
[----:B------:R-:W-:-:S04]  /*22a0*/  USHF.R.U32.HI UR5, URZ, UR15, UR5 ;  /* 0x0000000fff057299 */ /* 0x000fc80008011605 */
[----:B------:R-:W-:Y:S02]  /*22b0*/  UIADD3 UR5, UPT, UPT, UR7, UR5, URZ ;  /* 0x0000000507057290 */ /* 0x000fe4000fffe0ff */
[----:B------:R-:W4:Y:S02]  /*22c0*/  S2UR UR8, SR_CgaCtaId ;  /* 0x00000000000879c3 */ /* 0x000f240000008800 */
[----:B------:R-:W-:-:S04]  /*22d0*/  USHF.R.U32.HI UR5, URZ, UR14, UR5 ;  /* 0x0000000eff057299 */ /* 0x000fc80008011605 */
[----:B------:R-:W-:Y:S02]  /*22e0*/  UIADD3 UR5, UPT, UPT, -UR5, URZ, URZ ;  /* 0x000000ff05057290 */ /* 0x000fe4000fffe1ff */
[----:B------:R-:W5:Y:S02]  /*22f0*/  S2UR UR7, SR_CgaCtaId ;  /* 0x00000000000779c3 */ /* 0x000f640000008800 */
[----:B------:R-:W-:Y:S02]  /*2300*/  UIMAD UR4, UR4, UR5, UR6 ;  /* 0x00000005040472a4 */ /* 0x000fe4000f8e0206 */
[----:B------:R-:W-:Y:S02]  /*2310*/  UIADD3 UR6, UPT, UPT, -UR6, URZ, URZ ;  /* 0x000000ff06067290 */ /* 0x000fe4000fffe1ff */
[----:B---3--:R-:W-:-:S03]  /*2320*/  ULEA UR9, UR9, UR24, 0x18 ;  /* 0x0000001809097291 */ /* 0x008fc6000f8ec0ff */
[----:B------:R-:W3:Y:S01]  /*2330*/  LDCU UR5, c[0x0][0x654] ;  /* 0x0000ca80ff0577ac */ /* 0x000ee20008000800 */
[----:B------:R-:W-:Y:S02]  /*2340*/  UIADD3 UR24, UP0, UPT, UR30, 0x240, URZ ;  /* 0x000002401e187890 */ /* 0x000fe4000ff1e0ff */
[----:B----4-:R-:W-:Y:S02]  /*2350*/  ULEA UR8, UR8, UR29, 0x18 ;  /* 0x0000001d08087291 */ /* 0x010fe4000f8ec0ff */
[----:B------:R-:W-:Y:S02]  /*2360*/  UIADD3.X UR25, UPT, UPT, URZ, UR31, URZ, UP0, !UPT ;  /* 0x0000001fff197290 */ /* 0x000fe400087fe4ff */
[----:B------:R-:W-:Y:S02]  /*2370*/  UISETP.NE.AND UP0, UPT, UR10, URZ, UPT ;  /* 0x000000ff0a00728c */ /* 0x000fe4000bf05270 */
[----:B-----5:R-:W-:Y:S02]  /*2380*/  ULEA UR7, UR7, UR28, 0x18 ;  /* 0x0000001c07077291 */ /* 0x020fe4000f8ec0ff */
[----:B---3--:R-:W-:-:S03]  /*2390*/  UIMAD UR6, UR5, UR6, UR11 ;  /* 0x00000006050672a4 */ /* 0x008fc6000f8e020b */
[----:B-12---:R-:W-:-:S09]  /*23a0*/  UMOV UR11, URZ ;  /* 0x000000ff000b7c82 */ /* 0x006fd20008000000 */
.L_x_40:
[----:B-1----:R-:W1:Y:S01]  /*23b0*/  S2R R2, SR_CgaCtaId ;  /* 0x0000000000027919 */ /* 0x002e620000008800 */
[----:B------:R-:W-:Y:S01]  /*23c0*/  MOV R5, 0x400 ;  /* 0x0000040000057802 */ /* 0x000fe20000000f00 */
[----:B------:R-:W-:Y:S01]  /*23d0*/  IMAD.U32 R4, R3, -0x80000000, RZ ;  /* 0x8000000003047824 */ /* 0x000fe200078e00ff */
[----:B------:R-:W-:Y:S02]  /*23e0*/  USHF.L.U32 UR28, UR11, 0x3, URZ ;  /* 0x000000030b1c7899 */ /* 0x000fe400080006ff */
[----:B------:R-:W-:Y:S02]  /*23f0*/  ULEA UR6, UR6, UR18, 0x8 ;  /* 0x0000001206067291 */ /* 0x000fe4000f8e40ff */
[----:B------:R-:W-:Y:S01]  /*2400*/  USHF.L.U32 UR5, UR4, 0x8, URZ ;  /* 0x0000000804057899 */ /* 0x000fe200080006ff */
[----:B-1----:R-:W-:-:S04]  /*2410*/  LEA R5, R2, R5, 0x18 ;  /* 0x0000000502057211 */ /* 0x002fc800078ec0ff */
[----:B------:R-:W1:Y:S02]  /*2420*/  SYNCS.PHASECHK.TRANS64.TRYWAIT P0, [R5+URZ+0x40], R4 ;  /* 0x00004004050075a7 */ /* 0x000e6400080011ff */
[----:B-1-3--:R-:W-:Y:S05]  /*2430*/  @!P0 BRA `(.L_x_35) ;  /* 0x0000000c001c8947 */ /* 0x00afea0003800000 */
.L_x_52:
[----:B------:R-:W-:Y:S01]  /*2440*/  HFMA2 R2, -RZ, RZ, 0, 0 ;  /* 0x00000000ff027431 */ /* 0x000fe200000001ff */
[----:B------:R-:W-:Y:S01]  /*2450*/  UMOV UR29, UR16 ;  /* 0x00000010001d7c82 */ /* 0x000fe20008000000 */
[----:B------:R-:W-:-:S05]  /*2460*/  UMOV UR30, URZ ;  /* 0x000000ff001e7c82 */ /* 0x000fca0008000000 */
.L_x_37:
[----:B-1----:R-:W1:Y:S01]  /*2470*/  LDTM.x32 R4, tmem[UR29] ;  /* 0x0000001d000479ee */ /* 0x002e6200082c0000 */
[----:B------:R-:W-:-:S04]  /*2480*/  ULEA.HI UR4, UR28, UR28, URZ, 0x1 ;  /* 0x0000001c1c047291 */ /* 0x000fc8000f8f08ff */
[----:B------:R-:W-:-:S04]  /*2490*/  ULOP3.LUT UR4, UR4, 0xfffffffe, URZ, 0xc0, !UPT ;  /* 0xfffffffe04047892 */ /* 0x000fc8000f8ec0ff */
[----:B------:R-:W-:Y:S01]  /*24a0*/  UIADD3 UR4, UPT, UPT, -UR4, UR28, URZ ;  /* 0x0000001c04047290 */ /* 0x000fe2000fffe1ff */
[-C--:B-1----:R-:W-:Y:S02]  /*24b0*/  FMNMX.NAN R37, |R18|, |R34|.reuse, !PT ;  /* 0x4000002212257209 */ /* 0x082fe40007820200 */
[----:B------:R-:W-:Y:S02]  /*24c0*/  FMNMX.NAN R36, |R19|, |R35|, !PT ;  /* 0x4000002313247209 */ /* 0x000fe40007820200 */
[----:B------:R-:W-:Y:S02]  /*24d0*/  F2FP.BF16.F32.PACK_AB R39, R35, R34 ;  /* 0x000000222327723e */ /* 0x000fe400000010ff */
[----:B------:R-:W-:Y:S02]  /*24e0*/  FMNMX3.NAN R34, |R10|, |R26|, R37, !PT ;  /* 0x4000001a0a227276 */ /* 0x000fe40007820225 */
[C---:B------:R-:W-:Y:S02]  /*24f0*/  F2FP.BF16.F32.PACK_AB R51, R11.reuse, R10 ;  /* 0x0000000a0b33723e */ /* 0x040fe400000010ff */
[----:B------:R-:W-:-:S02]  /*2500*/  FMNMX3.NAN R35, |R11|, |R27|, R36, !PT ;  /* 0x4000001b0b237276 */ /* 0x000fc40007820224 */
[C---:B------:R-:W-:Y:S02]  /*2510*/  FMNMX.NAN R10, |R15|.reuse, |R31|, !PT ;  /* 0x4000001f0f0a7209 */ /* 0x040fe40007820200 */
[----:B------:R-:W-:Y:S02]  /*2520*/  F2FP.BF16.F32.PACK_AB R41, R15, R14 ;  /* 0x0000000e0f29723e */ /* 0x000fe400000010ff */
[----:B------:R-:W-:Y:S02]  /*2530*/  FMNMX.NAN R11, |R14|, |R30|, !PT ;  /* 0x4000001e0e0b7209 */ /* 0x000fe40007820200 */
[----:B------:R-:W-:Y:S02]  /*2540*/  FMNMX.NAN R15, |R12|, |R28|, !PT ;  /* 0x4000001c0c0f7209 */ /* 0x000fe40007820200 */
[----:B------:R-:W-:Y:S01]  /*2550*/  F2FP.BF16.F32.PACK_AB R40, R13, R12 ;  /* 0x0000000c0d28723e */ /* 0x000fe200000010ff */
[----:B------:R-:W-:Y:S01]  /*2560*/  IMAD.U32 R12, RZ, RZ, UR4 ;  /* 0x00000004ff0c7e24 */ /* 0x000fe2000f8e00ff */
[----:B------:R-:W-:-:S02]  /*2570*/  FMNMX.NAN R14, |R17|, |R33|, !PT ;  /* 0x40000021110e7209 */ /* 0x000fc40007820200 */
[C---:B------:R-:W-:Y:S02]  /*2580*/  FMNMX3.NAN R10, |R7|.reuse, |R23|, R10, !PT ;  /* 0x40000017070a7276 */ /* 0x040fe4000782020a */
[----:B------:R-:W-:Y:S02]  /*2590*/  F2FP.BF16.F32.PACK_AB R49, R7, R6 ;  /* 0x000000060731723e */ /* 0x000fe400000010ff */
[----:B------:R-:W-:Y:S02]  /*25a0*/  FMNMX3.NAN R11, |R6|, |R22|, R11, !PT ;  /* 0x40000016060b7276 */ /* 0x000fe4000782020b */
[----:B------:R-:W-:Y:S02]  /*25b0*/  FMNMX.NAN R7, |R16|, |R32|, !PT ;  /* 0x4000002010077209 */ /* 0x000fe40007820200 */
[----:B------:R-:W-:Y:S01]  /*25c0*/  F2FP.BF16.F32.PACK_AB R42, R17, R16 ;  /* 0x00000010112a723e */ /* 0x000fe200000010ff */
[C---:B------:R-:W-:Y:S01]  /*25d0*/  IMAD R16, R12.reuse, 0x2000, R52 ;  /* 0x000020000c107824 */ /* 0x040fe200078e0234 */
[----:B------:R-:W-:Y:S01]  /*25e0*/  FMNMX.NAN R6, |R13|, |R29|, !PT ;  /* 0x4000001d0d067209 */ /* 0x000fe20007820200 */
[----:B------:R-:W-:Y:S01]  /*25f0*/  IMAD R13, R12, 0x2000, R53 ;  /* 0x000020000c0d7824 */ /* 0x000fe200078e0235 */
[----:B------:R-:W-:-:S02]  /*2600*/  F2FP.BF16.F32.PACK_AB R50, R9, R8 ;  /* 0x000000080932723e */ /* 0x000fc400000010ff */
[----:B------:R-:W-:Y:S02]  /*2610*/  F2FP.BF16.F32.PACK_AB R48, R5, R4 ;  /* 0x000000040530723e */ /* 0x000fe400000010ff */
[----:B------:R-:W-:Y:S02]  /*2620*/  F2FP.BF16.F32.PACK_AB R43, R19, R18 ;  /* 0x00000012132b723e */ /* 0x000fe400000010ff */
[----:B------:R-:W-:Y:S01]  /*2630*/  FMNMX3.NAN R14, |R9|, |R25|, R14, !PT ;  /* 0x40000019090e7276 */ /* 0x000fe2000782020e */
[C---:B------:R-:W-:Y:S01]  /*2640*/  IMAD R9, R12.reuse, 0x2000, R54 ;  /* 0x000020000c097824 */ /* 0x040fe200078e0236 */
[----:B------:R-:W-:Y:S01]  /*2650*/  F2FP.BF16.F32.PACK_AB R47, R27, R26 ;  /* 0x0000001a1b2f723e */ /* 0x000fe200000010ff */
[----:B------:R-:W-:Y:S01]  /*2660*/  IMAD R12, R12, 0x2000, R55 ;  /* 0x000020000c0c7824 */ /* 0x000fe200078e0237 */
[----:B------:R-:W-:Y:S01]  /*2670*/  F2FP.BF16.F32.PACK_AB R45, R23, R22 ;  /* 0x00000016172d723e */ /* 0x000fe200000010ff */
[----:B------:R1:W-:Y:S01]  /*2680*/  STS.128 [R16], R48 ;  /* 0x0000003010007388 */ /* 0x0003e20000000c00 */
[----:B------:R-:W-:-:S02]  /*2690*/  F2FP.BF16.F32.PACK_AB R46, R25, R24 ;  /* 0x00000018192e723e */ /* 0x000fc400000010ff */
[----:B------:R-:W-:Y:S01]  /*26a0*/  F2FP.BF16.F32.PACK_AB R44, R21, R20 ;  /* 0x00000014152c723e */ /* 0x000fe200000010ff */
[----:B------:R1:W-:Y:S01]  /*26b0*/  STS.128 [R13], R40 ;  /* 0x000000280d007388 */ /* 0x0003e20000000c00 */
[----:B------:R-:W-:Y:S02]  /*26c0*/  F2FP.BF16.F32.PACK_AB R37, R31, R30 ;  /* 0x0000001e1f25723e */ /* 0x000fe400000010ff */
[----:B------:R-:W-:Y:S01]  /*26d0*/  F2FP.BF16.F32.PACK_AB R38, R33, R32 ;  /* 0x000000202126723e */ /* 0x000fe200000010ff */
[----:B------:R1:W-:Y:S01]  /*26e0*/  STS.128 [R9], R44 ;  /* 0x0000002c09007388 */ /* 0x0003e20000000c00 */
[----:B------:R-:W-:Y:S02]  /*26f0*/  F2FP.BF16.F32.PACK_AB R36, R29, R28 ;  /* 0x0000001c1d24723e */ /* 0x000fe400000010ff */
[----:B------:R-:W-:-:S03]  /*2700*/  FMNMX3.NAN R7, |R8|, |R24|, R7, !PT ;  /* 0x4000001808077276 */ /* 0x000fc60007820207 */
[----:B------:R1:W-:Y:S01]  /*2710*/  STS.128 [R12], R36 ;  /* 0x000000240c007388 */ /* 0x0003e20000000c00 */
[----:B------:R2:W-:Y:S06]  /*2720*/  MEMBAR.ALL.CTA ;  /* 0x0000000000007992 */ /* 0x0005ec0000008000 */
[----:B--2---:R-:W2:Y:S02]  /*2730*/  FENCE.VIEW.ASYNC.S ;  /* 0x00000000000073c6 */ /* 0x004ea40000000000 */
[----:B--2---:R-:W-:Y:S06]  /*2740*/  BAR.SYNC.DEFER_BLOCKING 0x2, 0x80 ;  /* 0x0082000000007b1d */ /* 0x004fec0000010000 */
[----:B------:R-:W-:Y:S05]  /*2750*/  BRA.U UP0, `(.L_x_36) ;  /* 0x0000000100187547 */ /* 0x000fea000b800000 */
[----:B------:R-:W-:-:S04]  /*2760*/  USHF.L.U32 UR4, UR4, 0xc, URZ ;  /* 0x0000000c04047899 */ /* 0x000fc800080006ff */
[----:B------:R-:W-:-:S04]  /*2770*/  UIADD3 UR4, UPT, UPT, UR9, UR4, UR4 ;  /* 0x0000000409047290 */ /* 0x000fc8000fffe004 */
[----:B------:R-:W-:-:S09]  /*2780*/  UIADD3 UR4, UPT, UPT, UR4, 0x400, URZ ;  /* 0x0000040004047890 */ /* 0x000fd2000fffe0ff */
[----:B------:R2:W-:Y:S01]  /*2790*/  UTMASTG.2D [UR4], [UR24], desc[URZ] ;  /* 0x0000ff04180073b5 */ /* 0x0005e20008009000 */
[----:B------:R0:W-:Y:S01]  /*27a0*/  UTMACMDFLUSH ;  /* 0x00000000000079b7 */ /* 0x0001e20000000000 */
[----:B--2---:R-:W-:-:S04]  /*27b0*/  DEPBAR.LE SB0, 0x1 ;  /* 0x000080400000791a */ /* 0x004fc80000000000 */
.L_x_36:
[----:B------:R-:W-:Y:S01]  /*27c0*/  BAR.SYNC.DEFER_BLOCKING 0x2, 0x80 ;  /* 0x0082000000007b1d */ /* 0x000fe20000010000 */
[----:B------:R-:W-:Y:S01]  /*27d0*/  UIADD3 UR30, UPT, UPT, UR30, 0x1, URZ ;  /* 0x000000011e1e7890 */ /* 0x000fe2000fffe0ff */
[----:B------:R-:W-:Y:S01]  /*27e0*/  FMNMX3.NAN R5, |R5|, |R21|, R6, !PT ;  /* 0x4000001505057276 */ /* 0x000fe20007820206 */
[----:B------:R-:W-:Y:S01]  /*27f0*/  UIADD3 UR29, UPT, UPT, UR29, 0x20, URZ ;  /* 0x000000201d1d7890 */ /* 0x000fe2000fffe0ff */
[----:B------:R-:W-:Y:S01]  /*2800*/  FMNMX.NAN R10, R35, R10, !PT ;  /* 0x0000000a230a7209 */ /* 0x000fe20007820000 */
[----:B------:R-:W-:Y:S01]  /*2810*/  UISETP.NE.AND UP1, UPT, UR30, 0x8, UPT ;  /* 0x000000081e00788c */ /* 0x000fe2000bf25270 */
[----:B------:R-:W-:Y:S01]  /*2820*/  FMNMX3.NAN R4, |R4|, |R20|, R15, !PT ;  /* 0x4000001404047276 */ /* 0x000fe2000782020f */
[----:B------:R-:W-:Y:S01]  /*2830*/  UIADD3 UR28, UPT, UPT, UR28, 0x1, URZ ;  /* 0x000000011c1c7890 */ /* 0x000fe2000fffe0ff */
[----:B------:R-:W-:Y:S01]  /*2840*/  FMNMX.NAN R11, R34, R11, !PT ;  /* 0x0000000b220b7209 */ /* 0x000fe20007820000 */
[----:B------:R-:W-:Y:S01]  /*2850*/  UIADD3 UR5, UPT, UPT, UR5, 0x20, URZ ;  /* 0x0000002005057890 */ /* 0x000fe2000fffe0ff */
[----:B------:R-:W-:-:S02]  /*2860*/  FMNMX3.NAN R5, R5, R14, R10, !PT ;  /* 0x0000000e05057276 */ /* 0x000fc4000782000a */
[----:B------:R-:W-:-:S04]  /*2870*/  FMNMX3.NAN R4, R4, R7, R11, !PT ;  /* 0x0000000704047276 */ /* 0x000fc8000782000b */
[----:B------:R-:W-:-:S04]  /*2880*/  FMNMX3.NAN R5, R4, R5, RZ, !PT ;  /* 0x0000000504057276 */ /* 0x000fc800078200ff */
[----:B------:R-:W-:Y:S01]  /*2890*/  FMNMX R2, R5, R2, !PT ;  /* 0x0000000205027209 */ /* 0x000fe20007800000 */
[----:B------:R-:W-:Y:S06]  /*28a0*/  BRA.U UP1, `(.L_x_37) ;  /* 0xfffffff901f07547 */ /* 0x000fec000b83ffff */
[----:B------:R-:W-:Y:S01]  /*28b0*/  CREDUX.MAX.S32 UR4, R2 ;  /* 0x00000000020472cc */ /* 0x000fe20000000200 */
[----:B------:R-:W-:Y:S01]  /*28c0*/  BSSY.RECONVERGENT B0, `(.L_x_38) ;  /* 0x000000c000007945 */ /* 0x000fe20003800200 */
[----:B------:R-:W-:-:S11]  /*28d0*/  ISETP.NE.AND P0, PT, R0, RZ, PT ;  /* 0x000000ff0000720c */ /* 0x000fd60003f05270 */
[----:B------:R-:W-:-:S05]  /*28e0*/  IMAD.U32 R2, RZ, RZ, UR4 ;  /* 0x00000004ff027e24 */ /* 0x000fca000f8e00ff */
[----:B------:R2:W-:Y:S01]  /*28f0*/  @!P0 STS [UR17+0x37400], R2 ;  /* 0x03740002ff008988 */ /* 0x0005e20008000811 */
[----:B------:R-:W-:Y:S01]  /*2900*/  BAR.SYNC.DEFER_BLOCKING 0x2, 0x80 ;  /* 0x0082000000007b1d */ /* 0x000fe20000010000 */
[----:B------:R-:W-:-:S13]  /*2910*/  LOP3.LUT P0, RZ, R0, UR10, RZ, 0xfc, !PT ;  /* 0x0000000a00ff7c12 */ /* 0x000fda000f80fcff */
[----:B------:R-:W-:Y:S05]  /*2920*/  @P0 BRA `(.L_x_39) ;  /* 0x0000000000140947 */ /* 0x000fea0003800000 */
[----:B------:R-:W3:Y:S01]  /*2930*/  LDS.128 R4, [UR8+0x37400] ;  /* 0x03740008ff047984 */ /* 0x000ee20008000c00 */
[----:B-1----:R-:W1:Y:S01]  /*2940*/  LDC.64 R8, c[0x0][0x640] ;  /* 0x00019000ff087b82 */ /* 0x002e620000000a00 */
[----:B---3--:R-:W-:-:S04]  /*2950*/  FMNMX3 R4, R4, RZ, R5, !PT ;  /* 0x000000ff04047276 */ /* 0x008fc80007800005 */
[----:B------:R-:W-:-:S05]  /*2960*/  FMNMX3 R7, R4, R6, R7, !PT ;  /* 0x0000000604077276 */ /* 0x000fca0007800007 */
[----:B-1----:R3:W-:Y:S02]  /*2970*/  REDG.E.MAX.S32.STRONG.GPU desc[UR26][R8.64], R7 ;  /* 0x000000070800798e */ /* 0x0027e4000d12e31a */
.L_x_39:
[----:B------:R-:W-:Y:S05]  /*2980*/  BSYNC.RECONVERGENT B0 ;  /* 0x0000000000007941 */ /* 0x000fea0003800200 */
.L_x_38:
[----:B------:R-:W4:Y:S01]  /*2990*/  LDCU.64 UR4, c[0x0][0x648] ;  /* 0x0000c900ff0477ac */ /* 0x000f220008000a00 */
[----:B------:R-:W-:Y:S01]  /*29a0*/  LOP3.LUT R3, R3, 0x1, RZ, 0x3c, !PT ;  /* 0x0000000103037812 */ /* 0x000fe200078e3cff */
[----:B------:R-:W-:Y:S01]  /*29b0*/  UIADD3 UR19, UPT, UPT, UR12, UR19, URZ ;  /* 0x000000130c137290 */ /* 0x000fe2000fffe0ff */
[----:B------:R-:W-:-:S03]  /*29c0*/  ELECT P0, URZ, PT ;  /* 0x0000000000ff782f */ /* 0x000fc60003800000 */
[----:B------:R-:W-:Y:S02]  /*29d0*/  UISETP.GE.AND UP1, UPT, UR19, 0x100, UPT ;  /* 0x000001001300788c */ /* 0x000fe4000bf26270 */
[----:B------:R-:W-:Y:S02]  /*29e0*/  UIADD3 UR11, UPT, UPT, UR11, 0x1, URZ ;  /* 0x000000010b0b7890 */ /* 0x000fe4000fffe0ff */
[----:B----4-:R-:W-:-:S06]  /*29f0*/  UIMAD.WIDE.U32 UR28, UR19, UR5, URZ ;  /* 0x00000005131c72a5 */ /* 0x010fcc000f8e00ff */
[----:B--2---:R-:W-:Y:S01]  /*2a00*/  @P0 IMAD.MOV.U32 R2, RZ, RZ, 0x1 ;  /* 0x00000001ff020424 */ /* 0x004fe200078e00ff */
[----:B------:R-:W2:Y:S03]  /*2a10*/  LDCU UR5, c[0x0][0x658] ;  /* 0x0000cb00ff0577ac */ /* 0x000ea60008000800 */
[----:B------:R4:W-:Y:S01]  /*2a20*/  @P0 SYNCS.ARRIVE.TRANS64.ART0 RZ, [UR7+0x48], R2 ;  /* 0x00004802ffff09a7 */ /* 0x0009e20008500007 */
        /* <DEDUP_REMOVED lines=16> */
[----:B------:R-:W-:-:S04]  /*2b30*/  UIADD3 UR28, UPT, UPT, UR31, UR28, URZ ;  /* 0x0000001c1f1c7290 */ /* 0x000fc8000fffe0ff */
[----:B------:R-:W-:Y:S02]  /*2b40*/  USHF.R.U32.HI UR30, URZ, UR14, UR28 ;  /* 0x0000000eff1e7299 */ /* 0x000fe4000801161c */
[----:B------:R-:W-:Y:S02]  /*2b50*/  UIADD3 UR28, UPT, UPT, -UR29, URZ, URZ ;  /* 0x000000ff1d1c7290 */ /* 0x000fe4000fffe1ff */
[----:B------:R-:W-:Y:S02]  /*2b60*/  UIADD3 UR30, UPT, UPT, -UR30, URZ, URZ ;  /* 0x000000ff1e1e7290 */ /* 0x000fe4000fffe1ff */
[----:B--2---:R-:W-:Y:S02]  /*2b70*/  UIMAD UR6, UR5, UR28, UR6 ;  /* 0x0000001c050672a4 */ /* 0x004fe4000f8e0206 */
[----:B------:R-:W-:Y:S01]  /*2b80*/  UIMAD UR4, UR4, UR30, UR29 ;  /* 0x0000001e040472a4 */ /* 0x000fe2000f8e021d */
[----:B----4-:R-:W-:Y:S11]  /*2b90*/  BRA.U !UP1, `(.L_x_40) ;  /* 0xfffffff909047547 */ /* 0x010ff6000b83ffff */
.L_x_34:
[----:B------:R-:W-:Y:S01]  /*2ba0*/  BAR.SYNC.DEFER_BLOCKING 0x2, 0x80 ;  /* 0x0082000000007b1d */ /* 0x000fe20000010000 */
[----:B------:R-:W-:-:S04]  /*2bb0*/  ULOP3.LUT UR9, UR20, 0xffff, URZ, 0xc0, !UPT ;  /* 0x0000ffff14097892 */ /* 0x000fc8000f8ec0ff */
[----:B------:R-:W-:-:S03]  /*2bc0*/  USHF.R.U32.HI UR9, URZ, 0x5, UR9 ;  /* 0x00000005ff097899 */ /* 0x000fc60008011609 */
[----:B------:R-:W2:Y:S01]  /*2bd0*/  S2UR UR4, SR_CgaCtaId ;  /* 0x00000000000479c3 */ /* 0x000ea20000008800 */
[----:B------:R-:W-:Y:S01]  /*2be0*/  UMOV UR6, 0xffff ;  /* 0x0000ffff00067882 */ /* 0x000fe20000000000 */
[----:B------:R-:W-:Y:S02]  /*2bf0*/  UIADD3 UR8, UPT, UPT, UR9, 0x10, URZ ;  /* 0x0000001009087890 */ /* 0x000fe4000fffe0ff */
[----:B------:R-:W-:Y:S01]  /*2c00*/  USHF.L.U32 UR6, UR6, UR9, URZ ;  /* 0x0000000906067299 */ /* 0x000fe200080006ff */
[----:B------:R-:W-:Y:S01]  /*2c10*/  NOP ;  /* 0x0000000000007918 */ /* 0x000fe20000000000 */
[----:B------:R-:W-:Y:S02]  /*2c20*/  UMOV UR5, 0x50 ;  /* 0x0000005000057882 */ /* 0x000fe40000000000 */
[----:B--2---:R-:W-:-:S03]  /*2c30*/  ULEA UR4, UR4, UR5, 0x18 ;  /* 0x0000000504047291 */ /* 0x004fc6000f8ec0ff */
[----:B------:R-:W-:Y:S02]  /*2c40*/  UMOV UR5, 0x1 ;  /* 0x0000000100057882 */ /* 0x000fe40000000000 */
[----:B------:R-:W-:-:S04]  /*2c50*/  USHF.L.U32 UR8, UR5, UR8, URZ ;  /* 0x0000000805087299 */ /* 0x000fc800080006ff */
[----:B------:R-:W2:Y:S01]  /*2c60*/  LDS R0, [UR4] ;  /* 0x00000004ff007984 */ /* 0x000ea20008000800 */
[----:B------:R-:W-:-:S04]  /*2c70*/  ULOP3.LUT UR8, UR8, UR6, URZ, 0xfc, !UPT ;  /* 0x0000000608087292 */ /* 0x000fc8000f8efcff */
[----:B------:R-:W-:Y:S01]  /*2c80*/  ULOP3.LUT UR6, UR8, 0xffff, URZ, 0xc0, !UPT ;  /* 0x0000ffff08067892 */ /* 0x000fe2000f8ec0ff */
[----:B--2---:R-:W-:-:S13]  /*2c90*/  R2UR UR7, R0 ;  /* 0x00000000000772ca */ /* 0x004fda00000e0000 */
[----:B------:R-:W-:-:S04]  /*2ca0*/  ULOP3.LUT UR5, UR8, 0xffff, UR7, 0x80, !UPT ;  /* 0x0000ffff08057892 */ /* 0x000fc8000f8e8007 */
[----:B------:R-:W-:-:S09]  /*2cb0*/  UISETP.NE.AND UP0, UPT, UR5, UR6, UPT ;  /* 0x000000060500728c */ /* 0x000fd2000bf05270 */
[----:B------:R-:W-:Y:S05]  /*2cc0*/  BRA.U UP0, `(.L_x_41) ;  /* 0x00000001004c7547 */ /* 0x000fea000b800000 */
[----:B------:R-:W-:Y:S02]  /*2cd0*/  USHF.R.U32.HI UR5, URZ, 0x10, UR8 ;  /* 0x00000010ff057899 */ /* 0x000fe40008011608 */
[----:B------:R-:W-:-:S04]  /*2ce0*/  USHF.R.U32.HI UR6, URZ, 0x10, UR7 ;  /* 0x00000010ff067899 */ /* 0x000fc80008011607 */
[----:B------:R-:W-:-:S04]  /*2cf0*/  ULOP3.LUT UR6, UR6, UR5, URZ, 0xc0, !UPT ;  /* 0x0000000506067292 */ /* 0x000fc8000f8ec0ff */
[----:B------:R-:W-:-:S09]  /*2d00*/  UISETP.NE.AND UP0, UPT, UR6, UR5, UPT ;  /* 0x000000050600728c */ /* 0x000fd2000bf05270 */
[----:B------:R-:W-:Y:S05]  /*2d10*/  BRA.U UP0, `(.L_x_42) ;  /* 0x00000001002c7547 */ /* 0x000fea000b800000 */
[----:B-1----:R-:W1:Y:S01]  /*2d20*/  S2R R2, SR_LANEID ;  /* 0x0000000000027919 */ /* 0x002e620000000000 */
[----:B------:R-:W-:Y:S01]  /*2d30*/  ULOP3.LUT UR8, URZ, UR8, URZ, 0x33, !UPT ;  /* 0x00000008ff087292 */ /* 0x000fe2000f8e33ff */
[----:B------:R-:W-:Y:S02]  /*2d40*/  VOTEU.ANY UR6, UPT, PT ;  /* 0x0000000000067886 */ /* 0x000fe400038e0100 */
[----:B------:R-:W-:-:S03]  /*2d50*/  UFLO.U32 UR6, UR6 ;  /* 0x00000006000672bd */ /* 0x000fc600080e0000 */
[----:B------:R-:W-:-:S04]  /*2d60*/  IMAD.U32 R0, RZ, RZ, UR8 ;  /* 0x00000008ff007e24 */ /* 0x000fc8000f8e00ff */
[----:B------:R-:W2:Y:S02]  /*2d70*/  REDUX UR5, R0 ;  /* 0x00000000000573c4 */ /* 0x000ea40000000000 */
[----:B------:R4:W-:Y:S01]  /*2d80*/  UTCATOMSWS.AND URZ, UR8 ;  /* 0x0000000800ff79e3 */ /* 0x0009e20008000000 */
[----:B-1----:R-:W-:Y:S02]  /*2d90*/  ISETP.EQ.U32.AND P0, PT, R2, UR6, PT ;  /* 0x0000000602007c0c */ /* 0x002fe4000bf02070 */
[----:B--2---:R-:W-:-:S11]  /*2da0*/  MOV R2, UR5 ;  /* 0x0000000500027c02 */ /* 0x004fd60008000f00 */
[----:B------:R4:W-:Y:S01]  /*2db0*/  @P0 ATOMS.AND RZ, [UR4], R2 ;  /* 0x00000002ffff098c */ /* 0x0009e2000a800004 */
[----:B------:R-:W-:Y:S05]  /*2dc0*/  BRA `(.L_x_43) ;  /* 0x0000000000147947 */ /* 0x000fea0003800000 */
.L_x_42:
[----:B-1----:R-:W-:Y:S02]  /*2dd0*/  MOV R2, 0x2df0 ;  /* 0x00002df000027802 */ /* 0x002fe40000000f00 */
[----:B---3--:R-:W-:Y:S05]  /*2de0*/  CALL.REL.NOINC `($__internal_0_$__cuda_sm10x_tcgen05_guardrail_trap_col_being_dealloced_not_returned_by_alloc) ;  /* 0x0000000000cc7944 */ /* 0x008fea0003c00000 */
[----:B------:R-:W-:Y:S05]  /*2df0*/  BRA `(.L_x_43) ;  /* 0x0000000000087947 */ /* 0x000fea0003800000 */
.L_x_41:
[----:B-1----:R-:W-:Y:S02]  /*2e00*/  MOV R2, 0x2e20 ;  /* 0x00002e2000027802 */ /* 0x002fe40000000f00 */
[----:B---3--:R-:W-:Y:S05]  /*2e10*/  CALL.REL.NOINC `($__internal_2_$__cuda_sm10x_tcgen05_guardrail_trap_unallocated_columns_being_dealloced) ;  /* 0x0000000000d87944 */ /* 0x008fea0003c00000 */
.L_x_43:
[----:B------:R-:W-:Y:S01]  /*2e20*/  NOP ;  /* 0x0000000000007918 */ /* 0x000fe20000000000 */
[----:B------:R-:W-:-:S04]  /*2e30*/  DEPBAR.LE SB0, 0x0 ;  /* 0x000080000000791a */ /* 0x000fc80000000000 */
[----:B----4-:R-:W-:Y:S05]  /*2e40*/  EXIT ;  /* 0x000000000000794d */ /* 0x010fea0003800000 */
.L_x_17:
[----:B------:R-:W-:Y:S02]  /*2e50*/  MOV R6, UR4 ;  /* 0x0000000400067c02 */ /* 0x000fe40008000f00 */
[----:B------:R-:W-:Y:S02]  /*2e60*/  MOV R7, UR4 ;  /* 0x0000000400077c02 */ /* 0x000fe40008000f00 */
[----:B------:R-:W-:-:S07]  /*2e70*/  MOV R0, UR25 ;  /* 0x0000001900007c02 */ /* 0x000fce0008000f00 */
.L_x_44:
[----:B-1----:R1:W2:Y:S02]  /*2e80*/  SYNCS.PHASECHK.TRANS64.TRYWAIT P0, [R0+URZ+0x20], R7 ;  /* 0x00002007000075a7 */ /* 0x0022a400080011ff */
[----:B--2---:R-:W-:Y:S05]  /*2e90*/  @!P0 NANOSLEEP.SYNCS 0x989680 ;  /* 0x009896800000895d */ /* 0x004fea0003900000 */
[----:B------:R-:W2:Y:S02]  /*2ea0*/  @!P0 SYNCS.PHASECHK.TRANS64 P0, [R0+URZ+0x20], R7 ;  /* 0x00002007000085a7 */ /* 0x000ea400080010ff */
[----:B--2---:R-:W-:Y:S05]  /*2eb0*/  @!P0 BRA `(.L_x_44) ;  /* 0xfffffffc00f08947 */ /* 0x004fea000383ffff */
[----:B------:R-:W-:Y:S05]  /*2ec0*/  BRA `(.L_x_16) ;  /* 0xffffffdc00747947 */ /* 0x000fea000383ffff */
.L_x_20:
[----:B------:R-:W-:Y:S02]  /*2ed0*/  MOV R6, UR5 ;  /* 0x0000000500067c02 */ /* 0x000fe40008000f00 */
[----:B------:R-:W-:Y:S02]  /*2ee0*/  MOV R7, UR5 ;  /* 0x0000000500077c02 */ /* 0x000fe40008000f00 */
[----:B------:R-:W-:-:S07]  /*2ef0*/  MOV R0, UR4 ;  /* 0x0000000400007c02 */ /* 0x000fce0008000f00 */
.L_x_45:
[----:B-1----:R1:W5:Y:S02]  /*2f00*/  SYNCS.PHASECHK.TRANS64.TRYWAIT P0, [R0+URZ+0x20], R7 ;  /* 0x00002007000075a7 */ /* 0x00236400080011ff */
[----:B-----5:R-:W-:Y:S05]  /*2f10*/  @!P0 NANOSLEEP.SYNCS 0x989680 ;  /* 0x009896800000895d */ /* 0x020fea0003900000 */
[----:B------:R-:W5:Y:S02]  /*2f20*/  @!P0 SYNCS.PHASECHK.TRANS64 P0, [R0+URZ+0x20], R7 ;  /* 0x00002007000085a7 */ /* 0x000f6400080010ff */
[----:B-----5:R-:W-:Y:S05]  /*2f30*/  @!P0 BRA `(.L_x_45) ;  /* 0xfffffffc00f08947 */ /* 0x020fea000383ffff */
[----:B------:R-:W-:Y:S05]  /*2f40*/  BRA `(.L_x_46) ;  /* 0xffffffe000687947 */ /* 0x000fea000383ffff */
.L_x_23:
[----:B------:R-:W-:Y:S02]  /*2f50*/  MOV R0, UR12 ;  /* 0x0000000c00007c02 */ /* 0x000fe40008000f00 */
[-C--:B------:R-:W-:Y:S02]  /*2f60*/  MOV R6, R2.reuse ;  /* 0x0000000200067202 */ /* 0x080fe40000000f00 */
[----:B------:R-:W-:-:S07]  /*2f70*/  MOV R7, R2 ;  /* 0x0000000200077202 */ /* 0x000fce0000000f00 */
.L_x_47:
[----:B-1----:R1:W4:Y:S02]  /*2f80*/  SYNCS.PHASECHK.TRANS64.TRYWAIT P0, [R0+URZ+0x48], R7 ;  /* 0x00004807000075a7 */ /* 0x00232400080011ff */
[----:B----4-:R-:W-:Y:S05]  /*2f90*/  @!P0 NANOSLEEP.SYNCS 0x989680 ;  /* 0x009896800000895d */ /* 0x010fea0003900000 */
[----:B------:R-:W4:Y:S02]  /*2fa0*/  @!P0 SYNCS.PHASECHK.TRANS64 P0, [R0+URZ+0x48], R7 ;  /* 0x00004807000085a7 */ /* 0x000f2400080010ff */
[----:B----4-:R-:W-:Y:S05]  /*2fb0*/  @!P0 BRA `(.L_x_47) ;  /* 0xfffffffc00f08947 */ /* 0x010fea000383ffff */
[----:B------:R-:W-:Y:S05]  /*2fc0*/  BRA `(.L_x_48) ;  /* 0xffffffe400ac7947 */ /* 0x000fea000383ffff */
.L_x_25:
[----:B------:R-:W-:Y:S02]  /*2fd0*/  MOV R6, UR26 ;  /* 0x0000001a00067c02 */ /* 0x000fe40008000f00 */
[----:B------:R-:W-:Y:S02]  /*2fe0*/  MOV R7, UR26 ;  /* 0x0000001a00077c02 */ /* 0x000fe40008000f00 */
[----:B------:R-:W-:Y:S07]  /*2ff0*/  MOV R0, UR17 ;  /* 0x0000001100007c02 */ /* 0x000fee0008000f00 */
.L_x_49:
[----:B-1----:R1:W4:Y:S02]  /*3000*/  SYNCS.PHASECHK.TRANS64.TRYWAIT P1, [R0+URZ], R7 ;  /* 0x00000007000075a7 */ /* 0x00232400080211ff */
[----:B----4-:R-:W-:Y:S05]  /*3010*/  @!P1 NANOSLEEP.SYNCS 0x989680 ;  /* 0x009896800000995d */ /* 0x010fea0003900000 */
[----:B------:R-:W4:Y:S02]  /*3020*/  @!P1 SYNCS.PHASECHK.TRANS64 P1, [R0+URZ], R7 ;  /* 0x00000007000095a7 */ /* 0x000f2400080210ff */
[----:B----4-:R-:W-:Y:S05]  /*3030*/  @!P1 BRA `(.L_x_49) ;  /* 0xfffffffc00f09947 */ /* 0x010fea000383ffff */
[----:B------:R-:W-:Y:S05]  /*3040*/  BRA `(.L_x_24) ;  /* 0xffffffe800287947 */ /* 0x000fea000383ffff */
.L_x_28:
[----:B------:R-:W-:-:S07]  /*3050*/  MOV R7, R6 ;  /* 0x0000000600077202 */ /* 0x000fce0000000f00 */
.L_x_50:
[----:B-1----:R1:W4:Y:S02]  /*3060*/  SYNCS.PHASECHK.TRANS64.TRYWAIT P0, [R9+URZ+0x48], R7 ;  /* 0x00004807090075a7 */ /* 0x00232400080011ff */
[----:B----4-:R-:W-:Y:S05]  /*3070*/  @!P0 NANOSLEEP.SYNCS 0x989680 ;  /* 0x009896800000895d */ /* 0x010fea0003900000 */
[----:B------:R-:W4:Y:S02]  /*3080*/  @!P0 SYNCS.PHASECHK.TRANS64 P0, [R9+URZ+0x48], R7 ;  /* 0x00004807090085a7 */ /* 0x000f2400080010ff */
[----:B----4-:R-:W-:Y:S05]  /*3090*/  @!P0 BRA `(.L_x_50) ;  /* 0xfffffffc00f08947 */ /* 0x010fea000383ffff */
[----:B------:R-:W-:Y:S05]  /*30a0*/  BRA `(.L_x_21) ;  /* 0xffffffe800ac7947 */ /* 0x000fea000383ffff */
.L_x_35:
[-C--:B------:R-:W-:Y:S02]  /*30b0*/  MOV R6, R4.reuse ;  /* 0x0000000400067202 */ /* 0x080fe40000000f00 */
[----:B------:R-:W-:-:S07]  /*30c0*/  MOV R7, R4 ;  /* 0x0000000400077202 */ /* 0x000fce0000000f00 */
.L_x_51:
[----:B-1----:R1:W2:Y:S02]  /*30d0*/  SYNCS.PHASECHK.TRANS64.TRYWAIT P0, [R5+URZ+0x40], R7 ;  /* 0x00004007050075a7 */ /* 0x0022a400080011ff */
[----:B--2---:R-:W-:Y:S05]  /*30e0*/  @!P0 NANOSLEEP.SYNCS 0x989680 ;  /* 0x009896800000895d */ /* 0x004fea0003900000 */
[----:B------:R-:W2:Y:S02]  /*30f0*/  @!P0 SYNCS.PHASECHK.TRANS64 P0, [R5+URZ+0x40], R7 ;  /* 0x00004007050085a7 */ /* 0x000ea400080010ff */
[----:B--2---:R-:W-:Y:S05]  /*3100*/  @!P0 BRA `(.L_x_51) ;  /* 0xfffffffc00f08947 */ /* 0x004fea000383ffff */
[----:B------:R-:W-:Y:S05]  /*3110*/  BRA `(.L_x_52) ;  /* 0xfffffff000c87947 */ /* 0x000fea000383ffff */
        .weak           $__internal_0_$__cuda_sm10x_tcgen05_guardrail_trap_col_being_dealloced_not_returned_by_alloc
        .type           $__internal_0_$__cuda_sm10x_tcgen05_guardrail_trap_col_being_dealloced_not_returned_by_alloc,@function
        .size           $__internal_0_$__cuda_sm10x_tcgen05_guardrail_trap_col_being_dealloced_not_returned_by_alloc,($__internal_1_$__cuda_sm10x_tcgen05_guardrail_trap_phase_invalid_during_alloc - $__internal_0_$__cuda_sm10x_tcgen05_guardrail_trap_col_being_dealloced_not_returned_by_alloc)
$__internal_0_$__cuda_sm10x_tcgen05_guardrail_trap_col_being_dealloced_not_returned_by_alloc:
[----:B------:R-:W-:Y:S05]  /*3120*/  BPT.TRAP 0x1 ;  /* 0x000000040000795c */ /* 0x000fea0000300000 */
[----:B------:R-:W-:-:S04]  /*3130*/  HFMA2 R3, -RZ, RZ, 0, 0 ;  /* 0x00000000ff037431 */ /* 0x000fc800000001ff */
[----:B------:R-:W-:Y:S05]  /*3140*/  RET.REL.NODEC R2 `(kernel_cutlass_kernel_cudnngemm_amaxdense_blockscaled_gemm_persistent_amaxSm100BlockScaledPersistentDenseGemmKernel_object_at__TiledMMA_ThrLayoutVMNK11110000_PermutationMNK____MMAAtom_Thr_0) ;  /* 0xffffffcc02ac7950 */ /* 0x000fea0003c3ffff */
        .weak           $__internal_1_$__cuda_sm10x_tcgen05_guardrail_trap_phase_invalid_during_alloc
        .type           $__internal_1_$__cuda_sm10x_tcgen05_guardrail_trap_phase_invalid_during_alloc,@function
        .size           $__internal_1_$__cuda_sm10x_tcgen05_guardrail_trap_phase_invalid_during_alloc,($__internal_2_$__cuda_sm10x_tcgen05_guardrail_trap_unallocated_columns_being_dealloced - $__internal_1_$__cuda_sm10x_tcgen05_guardrail_trap_phase_invalid_during_alloc)
$__internal_1_$__cuda_sm10x_tcgen05_guardrail_trap_phase_invalid_during_alloc:
[----:B------:R-:W-:Y:S05]  /*3150*/  BPT.TRAP 0x1 ;  /* 0x000000040000795c */ /* 0x000fea0000300000 */
[----:B------:R-:W-:-:S04]  /*3160*/  MOV R5, 0x0 ;  /* 0x0000000000057802 */ /* 0x000fc80000000f00 */
[----:B------:R-:W-:Y:S05]  /*3170*/  RET.REL.NODEC R4 `(kernel_cutlass_kernel_cudnngemm_amaxdense_blockscaled_gemm_persistent_amaxSm100BlockScaledPersistentDenseGemmKernel_object_at__TiledMMA_ThrLayoutVMNK11110000_PermutationMNK____MMAAtom_Thr_0) ;  /* 0xffffffcc04a07950 */ /* 0x000fea0003c3ffff */
        .weak           $__internal_2_$__cuda_sm10x_tcgen05_guardrail_trap_unallocated_columns_being_dealloced
        .type           $__internal_2_$__cuda_sm10x_tcgen05_guardrail_trap_unallocated_columns_being_dealloced,@function
        .size           $__internal_2_$__cuda_sm10x_tcgen05_guardrail_trap_unallocated_columns_being_dealloced,(.L_x_56 - $__internal_2_$__cuda_sm10x_tcgen05_guardrail_trap_unallocated_columns_being_dealloced)
$__internal_2_$__cuda_sm10x_tcgen05_guardrail_trap_unallocated_columns_being_dealloced:
[----:B------:R-:W-:Y:S05]  /*3180*/  BPT.TRAP 0x1 ;  /* 0x000000040000795c */ /* 0x000fea0000300000 */
[----:B------:R-:W-:-:S04]  /*3190*/  HFMA2 R3, -RZ, RZ, 0, 0 ;  /* 0x00000000ff037431 */ /* 0x000fc800000001ff */
[----:B------:R-:W-:Y:S05]  /*31a0*/  RET.REL.NODEC R2 `(kernel_cutlass_kernel_cudnngemm_amaxdense_blockscaled_gemm_persistent_amaxSm100BlockScaledPersistentDenseGemmKernel_object_at__TiledMMA_ThrLayoutVMNK11110000_PermutationMNK____MMAAtom_Thr_0) ;  /* 0xffffffcc02947950 */ /* 0x000fea0003c3ffff */
.L_x_53:
[----:B------:R-:W-:-:S00]  /*31b0*/  BRA `(.L_x_53) ;  /* 0xfffffffc00fc7947 */ /* 0x000fc0000383ffff */
[----:B------:R-:W-:-:S00]  /*31c0*/  NOP ;  /* 0x0000000000007918 */ /* 0x000fc00000000000 */
        /* <DEDUP_REMOVED lines=11> */
.L_x_56:


//--------------------- .nv.shared.kernel_cutlass_kernel_cudnngemm_amaxdense_blockscaled_gemm_persistent_amaxSm100BlockScaledPersistentDenseGemmKernel_object_at__TiledMMA_ThrLayoutVMNK11110000_PermutationMNK____MMAAtom_Thr_0 --------------------------
	.section	.nv.shared.kernel_cutlass_kernel_cudnngemm_amaxdense_blockscaled_gemm_persistent_amaxSm100BlockScaledPersistentDenseGemmKernel_object_at__TiledMMA_ThrLayoutVMNK11110000_PermutationMNK____MMAAtom_Thr_0,"aw",@nobits
	.sectionflags	@""
	.align	1024
	.zero		1024


//--------------------- .nv.shared.reserved.0     --------------------------
	.section	.nv.shared.reserved.0,"aw",@nobits
	.align	8
	.weak		__nv_reservedSMEM_offset_0_alias
	.size		__nv_reservedSMEM_offset_0_alias, 0, 64
	.other		__nv_reservedSMEM_offset_0_alias,@"STO_CUDA_RESERVED_SHARED STV_DEFAULT"
__nv_reservedSMEM_offset_0_alias:
	.zero		0
.nv.shared.reserved.0:
	.zero		64
	.weak		__nv_reservedSMEM_allocation_phase
	.type		__nv_reservedSMEM_allocation_phase,@object
	.size		__nv_reservedSMEM_allocation_phase,(.L_0 - __nv_reservedSMEM_allocation_phase)
__nv_reservedSMEM_allocation_phase:
	.zero		1
.L_0:
	.zero		7
	.weak		__nv_reservedSMEM_devtool_atexit_pc
	.type		__nv_reservedSMEM_devtool_atexit_pc,@object
	.size		__nv_reservedSMEM_devtool_atexit_pc,(__nv_reservedSMEM_allocation_mask - __nv_reservedSMEM_devtool_atexit_pc)
__nv_reservedSMEM_devtool_atexit_pc:
	.zero		8
	.weak		__nv_reservedSMEM_allocation_mask
	.type		__nv_reservedSMEM_allocation_mask,@object
	.size		__nv_reservedSMEM_allocation_mask,(.L_2 - __nv_reservedSMEM_allocation_mask)
__nv_reservedSMEM_allocation_mask:
	.zero		4
.L_2:


//--------------------- .nv.constant0.kernel_cutlass_kernel_cudnngemm_amaxdense_blockscaled_gemm_persistent_amaxSm100BlockScaledPersistentDenseGemmKernel_object_at__TiledMMA_ThrLayoutVMNK11110000_PermutationMNK____MMAAtom_Thr_0 --------------------------
	.section	.nv.constant0.kernel_cutlass_kernel_cudnngemm_amaxdense_blockscaled_gemm_persistent_amaxSm100BlockScaledPersistentDenseGemmKernel_object_at__TiledMMA_ThrLayoutVMNK11110000_PermutationMNK____MMAAtom_Thr_0,"a",@progbits
	.sectionflags	@""
	.align	4
.nv.constant0.kernel_cutlass_kernel_cudnngemm_amaxdense_blockscaled_gemm_persistent_amaxSm100BlockScaledPersistentDenseGemmKernel_object_at__TiledMMA_ThrLayoutVMNK11110000_PermutationMNK____MMAAtom_Thr_0:
	.zero		1644


//--------------------- SYMBOLS --------------------------

	.type		.nv.reservedSmem.offset0,@object
	.size		.nv.reservedSmem.offset0,0x4
	.type		.nv.reservedSmem.cap,@object
	.size		.nv.reservedSmem.cap,0x4
